//
// Generated by NVIDIA NVVM Compiler
//
// Compiler Build ID: CL-36424714
// Cuda compilation tools, release 13.0, V13.0.88
// Based on NVVM 20.0.0
//

.version 9.0
.target sm_100
.address_size 64

	// .globl	_Z17RMSNormFp32KernelPKfS0_Pf
// _ZZ17RMSNormFp32KernelPKfS0_PfE7warpSum has been demoted
.global .align 1 .b8 _ZN34_INTERNAL_1447f6e2_4_k_cu_c9880cbc4cuda3std3__436_GLOBAL__N__1447f6e2_4_k_cu_c9880cbc6ignoreE[1];
.global .align 1 .b8 _ZN34_INTERNAL_1447f6e2_4_k_cu_c9880cbc4cuda3std3__45__cpo5beginE[1];
.global .align 1 .b8 _ZN34_INTERNAL_1447f6e2_4_k_cu_c9880cbc4cuda3std3__45__cpo3endE[1];
.global .align 1 .b8 _ZN34_INTERNAL_1447f6e2_4_k_cu_c9880cbc4cuda3std3__45__cpo6cbeginE[1];
.global .align 1 .b8 _ZN34_INTERNAL_1447f6e2_4_k_cu_c9880cbc4cuda3std3__45__cpo4cendE[1];
.global .align 1 .b8 _ZN34_INTERNAL_1447f6e2_4_k_cu_c9880cbc4cuda3std3__419piecewise_constructE[1];
.global .align 1 .b8 _ZN34_INTERNAL_1447f6e2_4_k_cu_c9880cbc4cuda3std3__48in_placeE[1];
.global .align 1 .b8 _ZN34_INTERNAL_1447f6e2_4_k_cu_c9880cbc4cuda3std6ranges3__45__cpo4swapE[1];
.global .align 1 .b8 _ZN34_INTERNAL_1447f6e2_4_k_cu_c9880cbc4cuda3std6ranges3__45__cpo9iter_moveE[1];
.global .align 1 .b8 _ZN34_INTERNAL_1447f6e2_4_k_cu_c9880cbc4cuda3std6ranges3__45__cpo7advanceE[1];

.visible .entry _Z17RMSNormFp32KernelPKfS0_Pf(
	.param .u64 .ptr .align 1 _Z17RMSNormFp32KernelPKfS0_Pf_param_0,
	.param .u64 .ptr .align 1 _Z17RMSNormFp32KernelPKfS0_Pf_param_1,
	.param .u64 .ptr .align 1 _Z17RMSNormFp32KernelPKfS0_Pf_param_2
)
{
	.reg .pred 	%p<24>;
	.reg .b16 	%rs<12>;
	.reg .b32 	%r<62>;
	.reg .b32 	%f<138>;
	.reg .b64 	%rd<38>;
	// demoted variable
	.shared .align 4 .b8 _ZZ17RMSNormFp32KernelPKfS0_PfE7warpSum[32];
	ld.param.u64 	%rd15, [_Z17RMSNormFp32KernelPKfS0_Pf_param_0];
	ld.param.u64 	%rd16, [_Z17RMSNormFp32KernelPKfS0_Pf_param_1];
	ld.param.u64 	%rd17, [_Z17RMSNormFp32KernelPKfS0_Pf_param_2];
	cvta.to.global.u64 	%rd1, %rd17;
	cvta.to.global.u64 	%rd2, %rd16;
	cvta.to.global.u64 	%rd3, %rd15;
	mov.u32 	%r1, %tid.x;
	mov.u32 	%r26, %ctaid.x;
	mul.lo.s32 	%r2, %r26, 7168;
	mul.wide.u32 	%rd18, %r2, 4;
	add.s64 	%rd4, %rd3, %rd18;
	shl.b32 	%r60, %r1, 2;
	mov.u32 	%r27, %ntid.x;
	shl.b32 	%r4, %r27, 2;
	neg.s32 	%r5, %r4;
	cvt.u16.u32 	%rs6, %r1;
	cvt.u16.u32 	%rs7, %r27;
	shl.b16 	%rs8, %rs7, 2;
	neg.s16 	%rs1, %rs8;
	shl.b16 	%rs2, %rs6, 2;
	mov.f32 	%f137, 0f00000000;
	mov.b32 	%r54, 0;
	mov.b16 	%rs11, 0;
	mov.u32 	%r55, %r60;
$L__BB0_1:
	mul.lo.s32 	%r28, %r5, %r54;
	sub.s32 	%r8, %r28, %r60;
	setp.lt.u32 	%p1, %r55, 7165;
	@%p1 bra 	$L__BB0_33;
	add.s32 	%r29, %r8, 7167;
	setp.lt.u32 	%p2, %r29, 15;
	mov.u32 	%r58, %r55;
	@%p2 bra 	$L__BB0_5;
	and.b32  	%r31, %r8, -16;
	add.s32 	%r9, %r31, 7152;
	mov.b32 	%r57, 0;
	mov.u32 	%r58, %r55;
$L__BB0_4:
	.pragma "nounroll";
	mul.wide.u32 	%rd19, %r58, 4;
	add.s64 	%rd20, %rd4, %rd19;
	ld.global.nc.f32 	%f16, [%rd20];
	fma.rn.f32 	%f17, %f16, %f16, %f137;
	ld.global.nc.f32 	%f18, [%rd20+4];
	fma.rn.f32 	%f19, %f18, %f18, %f17;
	ld.global.nc.f32 	%f20, [%rd20+8];
	fma.rn.f32 	%f21, %f20, %f20, %f19;
	ld.global.nc.f32 	%f22, [%rd20+12];
	fma.rn.f32 	%f23, %f22, %f22, %f21;
	ld.global.nc.f32 	%f24, [%rd20+16];
	fma.rn.f32 	%f25, %f24, %f24, %f23;
	ld.global.nc.f32 	%f26, [%rd20+20];
	fma.rn.f32 	%f27, %f26, %f26, %f25;
	ld.global.nc.f32 	%f28, [%rd20+24];
	fma.rn.f32 	%f29, %f28, %f28, %f27;
	ld.global.nc.f32 	%f30, [%rd20+28];
	fma.rn.f32 	%f31, %f30, %f30, %f29;
	ld.global.nc.f32 	%f32, [%rd20+32];
	fma.rn.f32 	%f33, %f32, %f32, %f31;
	ld.global.nc.f32 	%f34, [%rd20+36];
	fma.rn.f32 	%f35, %f34, %f34, %f33;
	ld.global.nc.f32 	%f36, [%rd20+40];
	fma.rn.f32 	%f37, %f36, %f36, %f35;
	ld.global.nc.f32 	%f38, [%rd20+44];
	fma.rn.f32 	%f39, %f38, %f38, %f37;
	ld.global.nc.f32 	%f40, [%rd20+48];
	fma.rn.f32 	%f41, %f40, %f40, %f39;
	ld.global.nc.f32 	%f42, [%rd20+52];
	fma.rn.f32 	%f43, %f42, %f42, %f41;
	ld.global.nc.f32 	%f44, [%rd20+56];
	fma.rn.f32 	%f45, %f44, %f44, %f43;
	ld.global.nc.f32 	%f46, [%rd20+60];
	fma.rn.f32 	%f137, %f46, %f46, %f45;
	add.s32 	%r58, %r58, 16;
	add.s32 	%r13, %r58, %r8;
	setp.ne.s32 	%p3, %r57, %r9;
	mov.u32 	%r57, %r13;
	@%p3 bra 	$L__BB0_4;
$L__BB0_5:
	and.b32  	%r32, %r8, 12;
	setp.eq.s32 	%p4, %r32, 0;
	@%p4 bra 	$L__BB0_10;
	mul.lo.s16 	%rs9, %rs1, %rs11;
	sub.s16 	%rs10, %rs9, %rs2;
	cvt.u32.u16 	%r33, %rs10;
	and.b32  	%r15, %r33, 15;
	add.s32 	%r34, %r15, -1;
	setp.lt.u32 	%p5, %r34, 7;
	@%p5 bra 	$L__BB0_8;
	mul.wide.u32 	%rd21, %r58, 4;
	add.s64 	%rd22, %rd4, %rd21;
	ld.global.nc.f32 	%f48, [%rd22];
	fma.rn.f32 	%f49, %f48, %f48, %f137;
	ld.global.nc.f32 	%f50, [%rd22+4];
	fma.rn.f32 	%f51, %f50, %f50, %f49;
	ld.global.nc.f32 	%f52, [%rd22+8];
	fma.rn.f32 	%f53, %f52, %f52, %f51;
	ld.global.nc.f32 	%f54, [%rd22+12];
	fma.rn.f32 	%f55, %f54, %f54, %f53;
	ld.global.nc.f32 	%f56, [%rd22+16];
	fma.rn.f32 	%f57, %f56, %f56, %f55;
	ld.global.nc.f32 	%f58, [%rd22+20];
	fma.rn.f32 	%f59, %f58, %f58, %f57;
	ld.global.nc.f32 	%f60, [%rd22+24];
	fma.rn.f32 	%f61, %f60, %f60, %f59;
	ld.global.nc.f32 	%f62, [%rd22+28];
	fma.rn.f32 	%f137, %f62, %f62, %f61;
	add.s32 	%r58, %r58, 8;
$L__BB0_8:
	and.b32  	%r35, %r15, 4;
	setp.eq.s32 	%p6, %r35, 0;
	@%p6 bra 	$L__BB0_10;
	mul.wide.u32 	%rd23, %r58, 4;
	add.s64 	%rd24, %rd4, %rd23;
	ld.global.nc.f32 	%f63, [%rd24];
	fma.rn.f32 	%f64, %f63, %f63, %f137;
	ld.global.nc.f32 	%f65, [%rd24+4];
	fma.rn.f32 	%f66, %f65, %f65, %f64;
	ld.global.nc.f32 	%f67, [%rd24+8];
	fma.rn.f32 	%f68, %f67, %f67, %f66;
	ld.global.nc.f32 	%f69, [%rd24+12];
	fma.rn.f32 	%f137, %f69, %f69, %f68;
$L__BB0_10:
	add.s32 	%r55, %r55, %r4;
	setp.lt.u32 	%p7, %r55, 7168;
	add.s32 	%r54, %r54, 1;
	add.s16 	%rs11, %rs11, 1;
	@%p7 bra 	$L__BB0_1;
	mov.b32 	%r36, %f137;
	shfl.sync.bfly.b32	%r37|%p8, %r36, 16, 31, -1;
	mov.b32 	%f78, %r37;
	add.f32 	%f79, %f137, %f78;
	mov.b32 	%r38, %f79;
	shfl.sync.bfly.b32	%r39|%p9, %r38, 8, 31, -1;
	mov.b32 	%f80, %r39;
	add.f32 	%f81, %f79, %f80;
	mov.b32 	%r40, %f81;
	shfl.sync.bfly.b32	%r41|%p10, %r40, 4, 31, -1;
	mov.b32 	%f82, %r41;
	add.f32 	%f83, %f81, %f82;
	mov.b32 	%r42, %f83;
	shfl.sync.bfly.b32	%r43|%p11, %r42, 2, 31, -1;
	mov.b32 	%f84, %r43;
	add.f32 	%f85, %f83, %f84;
	mov.b32 	%r44, %f85;
	shfl.sync.bfly.b32	%r45|%p12, %r44, 1, 31, -1;
	mov.b32 	%f86, %r45;
	add.f32 	%f12, %f85, %f86;
	and.b32  	%r46, %r1, 31;
	setp.ne.s32 	%p13, %r46, 0;
	@%p13 bra 	$L__BB0_13;
	shr.u32 	%r47, %r1, 3;
	mov.u32 	%r48, _ZZ17RMSNormFp32KernelPKfS0_PfE7warpSum;
	add.s32 	%r49, %r48, %r47;
	st.shared.f32 	[%r49], %f12;
$L__BB0_13:
	bar.sync 	0;
	shl.b32 	%r50, %r1, 2;
	mov.u32 	%r51, _ZZ17RMSNormFp32KernelPKfS0_PfE7warpSum;
	add.s32 	%r20, %r51, %r50;
	bar.sync 	0;
	setp.ne.s32 	%p14, %r1, 0;
	@%p14 bra 	$L__BB0_15;
	ld.shared.f32 	%f87, [_ZZ17RMSNormFp32KernelPKfS0_PfE7warpSum+4];
	ld.shared.f32 	%f88, [%r20];
	add.f32 	%f89, %f87, %f88;
	st.shared.f32 	[%r20], %f89;
$L__BB0_15:
	bar.sync 	0;
	setp.gt.u32 	%p15, %r1, 1;
	@%p15 bra 	$L__BB0_17;
	ld.shared.f32 	%f90, [_ZZ17RMSNormFp32KernelPKfS0_PfE7warpSum+8];
	ld.shared.f32 	%f91, [%r20];
	add.f32 	%f92, %f90, %f91;
	st.shared.f32 	[%r20], %f92;
$L__BB0_17:
	bar.sync 	0;
	setp.gt.u32 	%p16, %r1, 2;
	@%p16 bra 	$L__BB0_19;
	ld.shared.f32 	%f93, [_ZZ17RMSNormFp32KernelPKfS0_PfE7warpSum+12];
	ld.shared.f32 	%f94, [%r20];
	add.f32 	%f95, %f93, %f94;
	st.shared.f32 	[%r20], %f95;
$L__BB0_19:
	bar.sync 	0;
	setp.gt.u32 	%p17, %r1, 3;
	@%p17 bra 	$L__BB0_21;
	ld.shared.f32 	%f96, [_ZZ17RMSNormFp32KernelPKfS0_PfE7warpSum+16];
	ld.shared.f32 	%f97, [%r20];
	add.f32 	%f98, %f96, %f97;
	st.shared.f32 	[%r20], %f98;
$L__BB0_21:
	bar.sync 	0;
	setp.gt.u32 	%p18, %r1, 4;
	@%p18 bra 	$L__BB0_23;
	ld.shared.f32 	%f99, [_ZZ17RMSNormFp32KernelPKfS0_PfE7warpSum+20];
	ld.shared.f32 	%f100, [%r20];
	add.f32 	%f101, %f99, %f100;
	st.shared.f32 	[%r20], %f101;
$L__BB0_23:
	bar.sync 	0;
	setp.gt.u32 	%p19, %r1, 5;
	@%p19 bra 	$L__BB0_25;
	ld.shared.f32 	%f102, [_ZZ17RMSNormFp32KernelPKfS0_PfE7warpSum+24];
	ld.shared.f32 	%f103, [%r20];
	add.f32 	%f104, %f102, %f103;
	st.shared.f32 	[%r20], %f104;
$L__BB0_25:
	bar.sync 	0;
	setp.gt.u32 	%p20, %r1, 6;
	@%p20 bra 	$L__BB0_27;
	ld.shared.f32 	%f105, [_ZZ17RMSNormFp32KernelPKfS0_PfE7warpSum+28];
	ld.shared.f32 	%f106, [%r20];
	add.f32 	%f107, %f105, %f106;
	st.shared.f32 	[%r20], %f107;
$L__BB0_27:
	bar.sync 	0;
	ld.shared.f32 	%f108, [_ZZ17RMSNormFp32KernelPKfS0_PfE7warpSum];
	div.rn.f32 	%f109, %f108, 0f45E00000;
	add.f32 	%f110, %f109, 0f358637BD;
	rsqrt.approx.f32 	%f13, %f110;
$L__BB0_28:
	setp.lt.u32 	%p21, %r60, 7165;
	@%p21 bra 	$L__BB0_34;
	mul.wide.u32 	%rd28, %r60, 4;
	add.s64 	%rd37, %rd2, %rd28;
	add.s64 	%rd36, %rd4, %rd28;
	add.s32 	%r52, %r2, %r60;
	mul.wide.u32 	%rd29, %r52, 4;
	add.s64 	%rd35, %rd1, %rd29;
	mov.u32 	%r61, %r60;
$L__BB0_30:
	ld.global.nc.f32 	%f111, [%rd36];
	mul.f32 	%f112, %f13, %f111;
	ld.global.nc.f32 	%f113, [%rd37];
	mul.f32 	%f114, %f112, %f113;
	st.global.f32 	[%rd35], %f114;
	add.s32 	%r23, %r61, 1;
	add.s64 	%rd37, %rd37, 4;
	add.s64 	%rd36, %rd36, 4;
	add.s64 	%rd35, %rd35, 4;
	setp.lt.u32 	%p22, %r61, 7167;
	mov.u32 	%r61, %r23;
	@%p22 bra 	$L__BB0_30;
$L__BB0_31:
	add.s32 	%r60, %r60, %r4;
	setp.lt.u32 	%p23, %r60, 7168;
	@%p23 bra 	$L__BB0_28;
	ret;
$L__BB0_33:
	mul.wide.u32 	%rd25, %r55, 4;
	add.s64 	%rd26, %rd4, %rd25;
	ld.global.nc.v4.f32 	{%f70, %f71, %f72, %f73}, [%rd26];
	mul.f32 	%f74, %f71, %f71;
	fma.rn.f32 	%f75, %f70, %f70, %f74;
	fma.rn.f32 	%f76, %f72, %f72, %f75;
	fma.rn.f32 	%f77, %f73, %f73, %f76;
	add.f32 	%f137, %f137, %f77;
	bra.uni 	$L__BB0_10;
$L__BB0_34:
	mul.wide.u32 	%rd30, %r60, 4;
	add.s64 	%rd31, %rd4, %rd30;
	ld.global.nc.v4.f32 	{%f115, %f116, %f117, %f118}, [%rd31];
	add.s64 	%rd32, %rd2, %rd30;
	ld.global.nc.v4.f32 	{%f119, %f120, %f121, %f122}, [%rd32];
	mul.f32 	%f123, %f13, %f115;
	mul.f32 	%f124, %f123, %f119;
	mul.f32 	%f125, %f13, %f116;
	mul.f32 	%f126, %f125, %f120;
	mul.f32 	%f127, %f13, %f117;
	mul.f32 	%f128, %f127, %f121;
	mul.f32 	%f129, %f13, %f118;
	mul.f32 	%f130, %f129, %f122;
	add.s32 	%r53, %r60, %r2;
	mul.wide.u32 	%rd33, %r53, 4;
	add.s64 	%rd34, %rd1, %rd33;
	st.global.v4.f32 	[%rd34], {%f124, %f126, %f128, %f130};
	bra.uni 	$L__BB0_31;

}


// ===== COMPILED SASS (sm_100) =====

	.target	sm_100

	.elftype	@"ET_EXEC"


//--------------------- .note.nv.tkinfo           --------------------------
	.section	.note.nv.tkinfo,"",@"SHT_NOTE"
	.sectionflags	@"SHF_NOTE_NV_TKINFO"
	.tkinfo
        /*0018*/ 	.word	0x00000002
        /*0030*/ 	.string	""
        /*0030*/ 	.string	"ptxas"
        /*0030*/ 	.string	"Cuda compilation tools, release 13.0, V13.0.88"
        /*0030*/ 	.string	"Build cuda_13.0.r13.0/compiler.36424714_0"
        /*0030*/ 	.string	"-arch sm_100 -m 64 "



//--------------------- .note.nv.cuinfo           --------------------------
	.section	.note.nv.cuinfo,"",@"SHT_NOTE"
	.sectionflags	@"SHF_NOTE_NV_CUINFO"
        /*0018*/ 	.short	0x0002
        /*001a*/ 	.short	0x0064
        /*001c*/ 	.short	0x0082
	.zero		2


//--------------------- .nv.info                  --------------------------
	.section	.nv.info,"",@"SHT_CUDA_INFO"
	.align	4


	//----- nvinfo : EIATTR_REGCOUNT
	.align		4
        /*0000*/ 	.byte	0x04, 0x2f
        /*0002*/ 	.short	(.L_11 - .L_10)
	.align		4
.L_10:
        /*0004*/ 	.word	index@(_Z17RMSNormFp32KernelPKfS0_Pf)
        /*0008*/ 	.word	0x0000001e


	//----- nvinfo : EIATTR_FRAME_SIZE
	.align		4
.L_11:
        /*000c*/ 	.byte	0x04, 0x11
        /*000e*/ 	.short	(.L_13 - .L_12)
	.align		4
.L_12:
        /*0010*/ 	.word	index@($__internal_0_$__cuda_sm3x_div_rn_noftz_f32_slowpath)
        /*0014*/ 	.word	0x00000000


	//----- nvinfo : EIATTR_FRAME_SIZE
	.align		4
.L_13:
        /*0018*/ 	.byte	0x04, 0x11
        /*001a*/ 	.short	(.L_15 - .L_14)
	.align		4
.L_14:
        /*001c*/ 	.word	index@(_Z17RMSNormFp32KernelPKfS0_Pf)
        /*0020*/ 	.word	0x00000000


	//----- nvinfo : EIATTR_MIN_STACK_SIZE
	.align		4
.L_15:
        /*0024*/ 	.byte	0x04, 0x12
        /*0026*/ 	.short	(.L_17 - .L_16)
	.align		4
.L_16:
        /*0028*/ 	.word	index@(_Z17RMSNormFp32KernelPKfS0_Pf)
        /*002c*/ 	.word	0x00000000
.L_17:


//--------------------- .nv.compat                --------------------------
	.section	.nv.compat,"",@"SHT_CUDA_COMPAT_INFO"
	.align	4
        /*0000*/ 	.byte	0x02, 0x09, 0x00, 0x00, 0x02, 0x02, 0x01, 0x00, 0x02, 0x05, 0x05, 0x00, 0x03, 0x07, 0x01, 0x01
        /*0010*/ 	.byte	0x02, 0x03, 0x00, 0x00, 0x02, 0x06, 0x01, 0x00, 0x04, 0x0b, 0x08, 0x00, 0x01, 0x00, 0x00, 0x00
        /*0020*/ 	.byte	0x00, 0x00, 0x00, 0x00


//--------------------- .nv.info._Z17RMSNormFp32KernelPKfS0_Pf --------------------------
	.section	.nv.info._Z17RMSNormFp32KernelPKfS0_Pf,"",@"SHT_CUDA_INFO"
	.sectionflags	@""
	.align	4


	//----- nvinfo : EIATTR_CUDA_API_VERSION
	.align		4
        /*0000*/ 	.byte	0x04, 0x37
        /*0002*/ 	.short	(.L_19 - .L_18)
.L_18:
        /*0004*/ 	.word	0x00000082


	//----- nvinfo : EIATTR_KPARAM_INFO
	.align		4
.L_19:
        /*0008*/ 	.byte	0x04, 0x17
        /*000a*/ 	.short	(.L_21 - .L_20)
.L_20:
        /*000c*/ 	.word	0x00000000
        /*0010*/ 	.short	0x0002
        /*0012*/ 	.short	0x0010
        /*0014*/ 	.byte	0x00, 0xf5, 0x21, 0x00


	//----- nvinfo : EIATTR_KPARAM_INFO
	.align		4
.L_21:
        /*0018*/ 	.byte	0x04, 0x17
        /*001a*/ 	.short	(.L_23 - .L_22)
.L_22:
        /*001c*/ 	.word	0x00000000
        /*0020*/ 	.short	0x0001
        /*0022*/ 	.short	0x0008
        /*0024*/ 	.byte	0x00, 0xf5, 0x21, 0x00


	//----- nvinfo : EIATTR_KPARAM_INFO
	.align		4
.L_23:
        /*0028*/ 	.byte	0x04, 0x17
        /*002a*/ 	.short	(.L_25 - .L_24)
.L_24:
        /*002c*/ 	.word	0x00000000
        /*0030*/ 	.short	0x0000
        /*0032*/ 	.short	0x0000
        /*0034*/ 	.byte	0x00, 0xf5, 0x21, 0x00


	//----- nvinfo : EIATTR_SPARSE_MMA_MASK
	.align		4
.L_25:
        /*0038*/ 	.byte	0x03, 0x50
        /*003a*/ 	.short	0x0000


	//----- nvinfo : EIATTR_MAXREG_COUNT
	.align		4
        /*003c*/ 	.byte	0x03, 0x1b
        /*003e*/ 	.short	0x00ff


	//----- nvinfo : EIATTR_NUM_BARRIERS
	.align		4
        /*0040*/ 	.byte	0x02, 0x4c
        /*0042*/ 	.byte	0x01
	.zero		1


	//----- nvinfo : EIATTR_MERCURY_ISA_VERSION
	.align		4
        /*0044*/ 	.byte	0x03, 0x5f
        /*0046*/ 	.short	0x0101


	//----- nvinfo : EIATTR_COOP_GROUP_MASK_REGIDS
	.align		4
        /*0048*/ 	.byte	0x04, 0x29
        /*004a*/ 	.short	(.L_27 - .L_26)


	//   ....[0]....
.L_26:
        /*004c*/ 	.word	0xffffffff


	//   ....[1]....
        /*0050*/ 	.word	0xffffffff


	//   ....[2]....
        /*0054*/ 	.word	0xffffffff


	//   ....[3]....
        /*0058*/ 	.word	0xffffffff


	//   ....[4]....
        /*005c*/ 	.word	0xffffffff


	//----- nvinfo : EIATTR_COOP_GROUP_INSTR_OFFSETS
	.align		4
.L_27:
        /*0060*/ 	.byte	0x04, 0x28
        /*0062*/ 	.short	(.L_29 - .L_28)


	//   ....[0]....
.L_28:
        /*0064*/ 	.word	0x00000780


	//   ....[1]....
        /*0068*/ 	.word	0x000007f0


	//   ....[2]....
        /*006c*/ 	.word	0x00000820


	//   ....[3]....
        /*0070*/ 	.word	0x00000850


	//   ....[4]....
        /*0074*/ 	.word	0x00000870


	//----- nvinfo : EIATTR_VRC_CTA_INIT_COUNT
	.align		4
.L_29:
        /*0078*/ 	.byte	0x02, 0x4a
	.zero		1
	.zero		1


	//----- nvinfo : EIATTR_EXIT_INSTR_OFFSETS
	.align		4
        /*007c*/ 	.byte	0x04, 0x1c
        /*007e*/ 	.short	(.L_31 - .L_30)


	//   ....[0]....
.L_30:
        /*0080*/ 	.word	0x00001000


	//----- nvinfo : EIATTR_CRS_STACK_SIZE
	.align		4
.L_31:
        /*0084*/ 	.byte	0x04, 0x1e
        /*0086*/ 	.short	(.L_33 - .L_32)
.L_32:
        /*0088*/ 	.word	0x00000000


	//----- nvinfo : EIATTR_CBANK_PARAM_SIZE
	.align		4
.L_33:
        /*008c*/ 	.byte	0x03, 0x19
        /*008e*/ 	.short	0x0018


	//----- nvinfo : EIATTR_PARAM_CBANK
	.align		4
        /*0090*/ 	.byte	0x04, 0x0a
        /*0092*/ 	.short	(.L_35 - .L_34)
	.align		4
.L_34:
        /*0094*/ 	.word	index@(.nv.constant0._Z17RMSNormFp32KernelPKfS0_Pf)
        /*0098*/ 	.short	0x0380
        /*009a*/ 	.short	0x0018


	//----- nvinfo : EIATTR_SW_WAR
	.align		4
.L_35:
        /*009c*/ 	.byte	0x04, 0x36
        /*009e*/ 	.short	(.L_37 - .L_36)
.L_36:
        /*00a0*/ 	.word	0x00000008
.L_37:


//--------------------- .nv.callgraph             --------------------------
	.section	.nv.callgraph,"",@"SHT_CUDA_CALLGRAPH"
	.align	4
	.sectionentsize	8
	.align		4
        /*0000*/ 	.word	0x00000000
	.align		4
        /*0004*/ 	.word	0xffffffff
	.align		4
        /*0008*/ 	.word	0x00000000
	.align		4
        /*000c*/ 	.word	0xfffffffe
	.align		4
        /*0010*/ 	.word	0x00000000
	.align		4
        /*0014*/ 	.word	0xfffffffd
	.align		4
        /*0018*/ 	.word	0x00000000
	.align		4
        /*001c*/ 	.word	0xfffffffc


//--------------------- .nv.constant4             --------------------------
	.section	.nv.constant4,"a",@progbits
	.align	8
	.align		8
.nv.constant4:
        /*0000*/ 	.dword	_ZN34_INTERNAL_1447f6e2_4_k_cu_c9880cbc4cuda3std3__436_GLOBAL__N__1447f6e2_4_k_cu_c9880cbc6ignoreE
	.align		8
        /*0008*/ 	.dword	_ZN34_INTERNAL_1447f6e2_4_k_cu_c9880cbc4cuda3std3__45__cpo5beginE
	.align		8
        /*0010*/ 	.dword	_ZN34_INTERNAL_1447f6e2_4_k_cu_c9880cbc4cuda3std3__45__cpo3endE
	.align		8
        /*0018*/ 	.dword	_ZN34_INTERNAL_1447f6e2_4_k_cu_c9880cbc4cuda3std3__45__cpo6cbeginE
	.align		8
        /*0020*/ 	.dword	_ZN34_INTERNAL_1447f6e2_4_k_cu_c9880cbc4cuda3std3__45__cpo4cendE
	.align		8
        /*0028*/ 	.dword	_ZN34_INTERNAL_1447f6e2_4_k_cu_c9880cbc4cuda3std3__419piecewise_constructE
	.align		8
        /*0030*/ 	.dword	_ZN34_INTERNAL_1447f6e2_4_k_cu_c9880cbc4cuda3std3__48in_placeE
	.align		8
        /*0038*/ 	.dword	_ZN34_INTERNAL_1447f6e2_4_k_cu_c9880cbc4cuda3std6ranges3__45__cpo4swapE
	.align		8
        /*0040*/ 	.dword	_ZN34_INTERNAL_1447f6e2_4_k_cu_c9880cbc4cuda3std6ranges3__45__cpo9iter_moveE
	.align		8
        /*0048*/ 	.dword	_ZN34_INTERNAL_1447f6e2_4_k_cu_c9880cbc4cuda3std6ranges3__45__cpo7advanceE


//--------------------- .text._Z17RMSNormFp32KernelPKfS0_Pf --------------------------
	.section	.text._Z17RMSNormFp32KernelPKfS0_Pf,"ax",@progbits
	.align	128
        .global         _Z17RMSNormFp32KernelPKfS0_Pf
        .type           _Z17RMSNormFp32KernelPKfS0_Pf,@function
        .size           _Z17RMSNormFp32KernelPKfS0_Pf,(.L_x_22 - _Z17RMSNormFp32KernelPKfS0_Pf)
        .other          _Z17RMSNormFp32KernelPKfS0_Pf,@"STO_CUDA_ENTRY STV_DEFAULT"
_Z17RMSNormFp32KernelPKfS0_Pf:
.text._Z17RMSNormFp32KernelPKfS0_Pf:
[----:B------:R-:W-:Y:S01]  /*0000*/  LDC R1, c[0x0][0x37c] ;  /* 0x0000df00ff017b82 */ /* 0x000fe20000000800 */
[----:B------:R-:W0:Y:S07]  /*0010*/  S2R R21, SR_TID.X ;  /* 0x0000000000157919 */ /* 0x000e2e0000002100 */
[----:B------:R-:W1:Y:S01]  /*0020*/  LDC.64 R2, c[0x0][0x380] ;  /* 0x0000e000ff027b82 */ /* 0x000e620000000a00 */
[----:B------:R-:W2:Y:S01]  /*0030*/  LDCU UR4, c[0x0][0x360] ;  /* 0x00006c00ff0477ac */ /* 0x000ea20008000800 */
[----:B------:R-:W-:Y:S01]  /*0040*/  HFMA2 R13, -RZ, RZ, 0, 0 ;  /* 0x00000000ff0d7431 */ /* 0x000fe200000001ff */
[----:B------:R-:W3:Y:S01]  /*0050*/  S2R R8, SR_CTAID.X ;  /* 0x0000000000087919 */ /* 0x000ee20000002500 */
[----:B------:R-:W-:Y:S01]  /*0060*/  BSSY.RECONVERGENT B0, `(.L_x_0) ;  /* 0x0000071000007945 */ /* 0x000fe20003800200 */
[----:B------:R-:W-:Y:S01]  /*0070*/  IMAD.MOV.U32 R0, RZ, RZ, RZ ;  /* 0x000000ffff007224 */ /* 0x000fe200078e00ff */
[----:B------:R-:W-:Y:S01]  /*0080*/  PRMT R10, RZ, 0x7610, R10 ;  /* 0x00007610ff0a7816 */ /* 0x000fe2000000000a */
[----:B------:R-:W4:Y:S01]  /*0090*/  LDCU.64 UR8, c[0x0][0x358] ;  /* 0x00006b00ff0877ac */ /* 0x000f220008000a00 */
[----:B--2---:R-:W-:-:S04]  /*00a0*/  USHF.L.U32 UR4, UR4, 0x2, URZ ;  /* 0x0000000204047899 */ /* 0x004fc800080006ff */
[----:B------:R-:W-:-:S04]  /*00b0*/  UPRMT UR5, UR4, 0x9910, URZ ;  /* 0x0000991004057896 */ /* 0x000fc800080000ff */
[----:B------:R-:W-:Y:S01]  /*00c0*/  UIADD3 UR5, UPT, UPT, URZ, -UR5, URZ ;  /* 0x80000005ff057290 */ /* 0x000fe2000fffe0ff */
[----:B0-----:R-:W-:Y:S01]  /*00d0*/  SHF.L.U32 R9, R21, 0x2, RZ ;  /* 0x0000000215097819 */ /* 0x001fe200000006ff */
[----:B---3--:R-:W-:-:S03]  /*00e0*/  IMAD R8, R8, 0x1c00, RZ ;  /* 0x00001c0008087824 */ /* 0x008fc600078e02ff */
[-C--:B------:R-:W-:Y:S02]  /*00f0*/  IADD3 R12, PT, PT, RZ, -R9.reuse, RZ ;  /* 0x80000009ff0c7210 */ /* 0x080fe40007ffe0ff */
[----:B------:R-:W-:Y:S01]  /*0100*/  MOV R11, R9 ;  /* 0x00000009000b7202 */ /* 0x000fe20000000f00 */
[----:B-1----:R-:W-:Y:S01]  /*0110*/  IMAD.WIDE.U32 R2, R8, 0x4, R2 ;  /* 0x0000000408027825 */ /* 0x002fe200078e0002 */
[----:B----4-:R-:W-:-:S07]  /*0120*/  PRMT R12, R12, 0x7710, RZ ;  /* 0x000077100c0c7816 */ /* 0x010fce00000000ff */
.L_x_6:
[----:B------:R-:W-:-:S13]  /*0130*/  ISETP.GE.U32.AND P0, PT, R11, 0x1bfd, PT ;  /* 0x00001bfd0b00780c */ /* 0x000fda0003f06070 */
[----:B------:R-:W-:-:S06]  /*0140*/  @!P0 IMAD.WIDE.U32 R4, R11, 0x4, R2 ;  /* 0x000000040b048825 */ /* 0x000fcc00078e0002 */
[----:B------:R-:W2:Y:S01]  /*0150*/  @!P0 LDG.E.128.CONSTANT R4, desc[UR8][R4.64] ;  /* 0x0000000804048981 */ /* 0x000ea2000c1e9d00 */
[----:B------:R-:W-:Y:S01]  /*0160*/  BSSY.RECONVERGENT B1, `(.L_x_1) ;  /* 0x000005b000017945 */ /* 0x000fe20003800200 */
[----:B--2---:R-:W-:-:S04]  /*0170*/  @!P0 FMUL R15, R5, R5 ;  /* 0x00000005050f8220 */ /* 0x004fc80000400000 */
[----:B------:R-:W-:-:S04]  /*0180*/  @!P0 FFMA R15, R4, R4, R15 ;  /* 0x00000004040f8223 */ /* 0x000fc8000000000f */
[----:B------:R-:W-:-:S04]  /*0190*/  @!P0 FFMA R6, R6, R6, R15 ;  /* 0x0000000606068223 */ /* 0x000fc8000000000f */
[----:B------:R-:W-:-:S04]  /*01a0*/  @!P0 FFMA R6, R7, R7, R6 ;  /* 0x0000000707068223 */ /* 0x000fc80000000006 */
[----:B------:R-:W-:Y:S01]  /*01b0*/  @!P0 FADD R13, R13, R6 ;  /* 0x000000060d0d8221 */ /* 0x000fe20000000000 */
[----:B------:R-:W-:Y:S06]  /*01c0*/  @!P0 BRA `(.L_x_2) ;  /* 0x0000000400508947 */ /* 0x000fec0003800000 */
[----:B------:R-:W-:Y:S01]  /*01d0*/  UIADD3 UR6, UPT, UPT, -UR4, URZ, URZ ;  /* 0x000000ff04067290 */ /* 0x000fe2000fffe1ff */
[----:B------:R-:W-:Y:S01]  /*01e0*/  BSSY.RECONVERGENT B2, `(.L_x_3) ;  /* 0x0000030000027945 */ /* 0x000fe20003800200 */
[----:B------:R-:W-:-:S04]  /*01f0*/  MOV R7, R11 ;  /* 0x0000000b00077202 */ /* 0x000fc80000000f00 */
[----:B------:R-:W-:-:S04]  /*0200*/  IMAD R14, R0, UR6, -R9 ;  /* 0x00000006000e7c24 */ /* 0x000fc8000f8e0a09 */
[C---:B------:R-:W-:Y:S01]  /*0210*/  VIADD R4, R14.reuse, 0x1bff ;  /* 0x00001bff0e047836 */ /* 0x040fe20000000000 */
[----:B------:R-:W-:-:S04]  /*0220*/  LOP3.LUT P1, RZ, R14, 0xc, RZ, 0xc0, !PT ;  /* 0x0000000c0eff7812 */ /* 0x000fc8000782c0ff */
[----:B------:R-:W-:-:S13]  /*0230*/  ISETP.GE.U32.AND P0, PT, R4, 0xf, PT ;  /* 0x0000000f0400780c */ /* 0x000fda0003f06070 */
[----:B------:R-:W-:Y:S05]  /*0240*/  @!P0 BRA `(.L_x_4) ;  /* 0x0000000000a48947 */ /* 0x000fea0003800000 */
[----:B------:R-:W-:Y:S01]  /*0250*/  LOP3.LUT R15, R14, 0xfffffff0, RZ, 0xc0, !PT ;  /* 0xfffffff00e0f7812 */ /* 0x000fe200078ec0ff */
[----:B------:R-:W-:Y:S02]  /*0260*/  HFMA2 R6, -RZ, RZ, 0, 0 ;  /* 0x00000000ff067431 */ /* 0x000fe400000001ff */
[----:B------:R-:W-:Y:S01]  /*0270*/  IMAD.MOV.U32 R7, RZ, RZ, R11 ;  /* 0x000000ffff077224 */ /* 0x000fe200078e000b */
[----:B------:R-:W-:-:S07]  /*0280*/  IADD3 R15, PT, PT, R15, 0x1bf0, RZ ;  /* 0x00001bf00f0f7810 */ /* 0x000fce0007ffe0ff */
.L_x_5:
[----:B------:R-:W-:-:S05]  /*0290*/  IMAD.WIDE.U32 R4, R7, 0x4, R2 ;  /* 0x0000000407047825 */ /* 0x000fca00078e0002 */
[----:B------:R-:W2:Y:S04]  /*02a0*/  LDG.E.CONSTANT R26, desc[UR8][R4.64] ;  /* 0x00000008041a7981 */ /* 0x000ea8000c1e9900 */
[----:B------:R-:W3:Y:S04]  /*02b0*/  LDG.E.CONSTANT R25, desc[UR8][R4.64+0x4] ;  /* 0x0000040804197981 */ /* 0x000ee8000c1e9900 */
[----:B------:R-:W4:Y:S04]  /*02c0*/  LDG.E.CONSTANT R24, desc[UR8][R4.64+0x8] ;  /* 0x0000080804187981 */ /* 0x000f28000c1e9900 */
[----:B------:R-:W5:Y:S04]  /*02d0*/  LDG.E.CONSTANT R23, desc[UR8][R4.64+0xc] ;  /* 0x00000c0804177981 */ /* 0x000f68000c1e9900 */
[----:B------:R-:W5:Y:S04]  /*02e0*/  LDG.E.CONSTANT R22, desc[UR8][R4.64+0x10] ;  /* 0x0000100804167981 */ /* 0x000f68000c1e9900 */
[----:B------:R-:W5:Y:S04]  /*02f0*/  LDG.E.CONSTANT R20, desc[UR8][R4.64+0x14] ;  /* 0x0000140804147981 */ /* 0x000f68000c1e9900 */
[----:B------:R-:W5:Y:S04]  /*0300*/  LDG.E.CONSTANT R19, desc[UR8][R4.64+0x18] ;  /* 0x0000180804137981 */ /* 0x000f68000c1e9900 */
[----:B------:R-:W5:Y:S04]  /*0310*/  LDG.E.CONSTANT R18, desc[UR8][R4.64+0x1c] ;  /* 0x00001c0804127981 */ /* 0x000f68000c1e9900 */
[----:B------:R-:W5:Y:S04]  /*0320*/  LDG.E.CONSTANT R17, desc[UR8][R4.64+0x20] ;  /* 0x0000200804117981 */ /* 0x000f68000c1e9900 */
[----:B------:R-:W5:Y:S01]  /*0330*/  LDG.E.CONSTANT R16, desc[UR8][R4.64+0x24] ;  /* 0x0000240804107981 */ /* 0x000f62000c1e9900 */
[----:B--2---:R-:W-:-:S03]  /*0340*/  FFMA R26, R26, R26, R13 ;  /* 0x0000001a1a1a7223 */ /* 0x004fc6000000000d */
[----:B------:R-:W2:Y:S01]  /*0350*/  LDG.E.CONSTANT R13, desc[UR8][R4.64+0x28] ;  /* 0x00002808040d7981 */ /* 0x000ea2000c1e9900 */
[----:B---3--:R-:W-:-:S03]  /*0360*/  FFMA R27, R25, R25, R26 ;  /* 0x00000019191b7223 */ /* 0x008fc6000000001a */
[----:B------:R-:W3:Y:S01]  /*0370*/  LDG.E.CONSTANT R25, desc[UR8][R4.64+0x2c] ;  /* 0x00002c0804197981 */ /* 0x000ee2000c1e9900 */
[----:B----4-:R-:W-:-:S03]  /*0380*/  FFMA R26, R24, R24, R27 ;  /* 0x00000018181a7223 */ /* 0x010fc6000000001b */
[----:B------:R-:W4:Y:S01]  /*0390*/  LDG.E.CONSTANT R24, desc[UR8][R4.64+0x30] ;  /* 0x0000300804187981 */ /* 0x000f22000c1e9900 */
[----:B-----5:R-:W-:-:S03]  /*03a0*/  FFMA R27, R23, R23, R26 ;  /* 0x00000017171b7223 */ /* 0x020fc6000000001a */
[----:B------:R-:W5:Y:S01]  /*03b0*/  LDG.E.CONSTANT R23, desc[UR8][R4.64+0x34] ;  /* 0x0000340804177981 */ /* 0x000f62000c1e9900 */
[----:B------:R-:W-:-:S03]  /*03c0*/  FFMA R27, R22, R22, R27 ;  /* 0x00000016161b7223 */ /* 0x000fc6000000001b */
[----:B------:R-:W5:Y:S04]  /*03d0*/  LDG.E.CONSTANT R22, desc[UR8][R4.64+0x38] ;  /* 0x0000380804167981 */ /* 0x000f68000c1e9900 */
[----:B------:R-:W5:Y:S01]  /*03e0*/  LDG.E.CONSTANT R26, desc[UR8][R4.64+0x3c] ;  /* 0x00003c08041a7981 */ /* 0x000f62000c1e9900 */
[----:B------:R-:W-:Y:S01]  /*03f0*/  FFMA R20, R20, R20, R27 ;  /* 0x0000001414147223 */ /* 0x000fe2000000001b */
[----:B------:R-:W-:Y:S02]  /*0400*/  ISETP.NE.AND P0, PT, R6, R15, PT ;  /* 0x0000000f0600720c */ /* 0x000fe40003f05270 */
[----:B------:R-:W-:Y:S01]  /*0410*/  IADD3 R7, PT, PT, R7, 0x10, RZ ;  /* 0x0000001007077810 */ /* 0x000fe20007ffe0ff */
[----:B------:R-:W-:-:S04]  /*0420*/  FFMA R19, R19, R19, R20 ;  /* 0x0000001313137223 */ /* 0x000fc80000000014 */
[----:B------:R-:W-:Y:S01]  /*0430*/  FFMA R18, R18, R18, R19 ;  /* 0x0000001212127223 */ /* 0x000fe20000000013 */
[----:B------:R-:W-:-:S03]  /*0440*/  IMAD.IADD R6, R14, 0x1, R7 ;  /* 0x000000010e067824 */ /* 0x000fc600078e0207 */
[----:B------:R-:W-:-:S04]  /*0450*/  FFMA R17, R17, R17, R18 ;  /* 0x0000001111117223 */ /* 0x000fc80000000012 */
[----:B------:R-:W-:-:S04]  /*0460*/  FFMA R16, R16, R16, R17 ;  /* 0x0000001010107223 */ /* 0x000fc80000000011 */
[----:B--2---:R-:W-:-:S04]  /*0470*/  FFMA R16, R13, R13, R16 ;  /* 0x0000000d0d107223 */ /* 0x004fc80000000010 */
[----:B---3--:R-:W-:-:S04]  /*0480*/  FFMA R25, R25, R25, R16 ;  /* 0x0000001919197223 */ /* 0x008fc80000000010 */
[----:B----4-:R-:W-:-:S04]  /*0490*/  FFMA R24, R24, R24, R25 ;  /* 0x0000001818187223 */ /* 0x010fc80000000019 */
[----:B-----5:R-:W-:-:S04]  /*04a0*/  FFMA R23, R23, R23, R24 ;  /* 0x0000001717177223 */ /* 0x020fc80000000018 */
[----:B------:R-:W-:-:S04]  /*04b0*/  FFMA R23, R22, R22, R23 ;  /* 0x0000001616177223 */ /* 0x000fc80000000017 */
[----:B------:R-:W-:Y:S01]  /*04c0*/  FFMA R13, R26, R26, R23 ;  /* 0x0000001a1a0d7223 */ /* 0x000fe20000000017 */
[----:B------:R-:W-:Y:S06]  /*04d0*/  @P0 BRA `(.L_x_5) ;  /* 0xfffffffc006c0947 */ /* 0x000fec000383ffff */
.L_x_4:
[----:B------:R-:W-:Y:S05]  /*04e0*/  BSYNC.RECONVERGENT B2 ;  /* 0x0000000000027941 */ /* 0x000fea0003800200 */
.L_x_3:
[----:B------:R-:W-:Y:S05]  /*04f0*/  @!P1 BRA `(.L_x_2) ;  /* 0x0000000000849947 */ /* 0x000fea0003800000 */
[----:B------:R-:W-:-:S05]  /*0500*/  PRMT R5, R10, 0x9910, RZ ;  /* 0x000099100a057816 */ /* 0x000fca00000000ff */
[----:B------:R-:W-:-:S05]  /*0510*/  IMAD R4, R5, UR5, R12 ;  /* 0x0000000505047c24 */ /* 0x000fca000f8e020c */
[----:B------:R-:W-:-:S04]  /*0520*/  LOP3.LUT R6, R4, 0xf, RZ, 0xc0, !PT ;  /* 0x0000000f04067812 */ /* 0x000fc800078ec0ff */
[----:B------:R-:W-:-:S04]  /*0530*/  IADD3 R4, PT, PT, R6, -0x1, RZ ;  /* 0xffffffff06047810 */ /* 0x000fc80007ffe0ff */
[----:B------:R-:W-:-:S13]  /*0540*/  ISETP.GE.U32.AND P0, PT, R4, 0x7, PT ;  /* 0x000000070400780c */ /* 0x000fda0003f06070 */
[----:B------:R-:W-:-:S05]  /*0550*/  @P0 IMAD.WIDE.U32 R4, R7, 0x4, R2 ;  /* 0x0000000407040825 */ /* 0x000fca00078e0002 */
[----:B------:R-:W2:Y:S04]  /*0560*/  @P0 LDG.E.CONSTANT R26, desc[UR8][R4.64] ;  /* 0x00000008041a0981 */ /* 0x000ea8000c1e9900 */
[----:B------:R-:W3:Y:S04]  /*0570*/  @P0 LDG.E.CONSTANT R25, desc[UR8][R4.64+0x4] ;  /* 0x0000040804190981 */ /* 0x000ee8000c1e9900 */
[----:B------:R-:W4:Y:S01]  /*0580*/  @P0 LDG.E.CONSTANT R24, desc[UR8][R4.64+0x8] ;  /* 0x0000080804180981 */ /* 0x000f22000c1e9900 */
[----:B------:R-:W-:-:S03]  /*0590*/  LOP3.LUT P1, RZ, R6, 0x4, RZ, 0xc0, !PT ;  /* 0x0000000406ff7812 */ /* 0x000fc6000782c0ff */
[----:B------:R-:W5:Y:S04]  /*05a0*/  @P0 LDG.E.CONSTANT R17, desc[UR8][R4.64+0xc] ;  /* 0x00000c0804110981 */ /* 0x000f68000c1e9900 */
[----:B------:R-:W5:Y:S01]  /*05b0*/  @P0 LDG.E.CONSTANT R16, desc[UR8][R4.64+0x10] ;  /* 0x0000100804100981 */ /* 0x000f62000c1e9900 */
[----:B------:R-:W-:-:S03]  /*05c0*/  @P0 IADD3 R7, PT, PT, R7, 0x8, RZ ;  /* 0x0000000807070810 */ /* 0x000fc60007ffe0ff */
[----:B------:R-:W5:Y:S04]  /*05d0*/  @P0 LDG.E.CONSTANT R15, desc[UR8][R4.64+0x14] ;  /* 0x00001408040f0981 */ /* 0x000f68000c1e9900 */
[----:B------:R-:W5:Y:S01]  /*05e0*/  @P0 LDG.E.CONSTANT R14, desc[UR8][R4.64+0x18] ;  /* 0x00001808040e0981 */ /* 0x000f62000c1e9900 */
[----:B------:R-:W-:-:S03]  /*05f0*/  @P1 IMAD.WIDE.U32 R6, R7, 0x4, R2 ;  /* 0x0000000407061825 */ /* 0x000fc600078e0002 */
[----:B------:R-:W5:Y:S04]  /*0600*/  @P0 LDG.E.CONSTANT R22, desc[UR8][R4.64+0x1c] ;  /* 0x00001c0804160981 */ /* 0x000f68000c1e9900 */
[----:B------:R-:W5:Y:S04]  /*0610*/  @P1 LDG.E.CONSTANT R20, desc[UR8][R6.64] ;  /* 0x0000000806141981 */ /* 0x000f68000c1e9900 */
[----:B------:R-:W5:Y:S04]  /*0620*/  @P1 LDG.E.CONSTANT R19, desc[UR8][R6.64+0x4] ;  /* 0x0000040806131981 */ /* 0x000f68000c1e9900 */
[----:B------:R-:W5:Y:S04]  /*0630*/  @P1 LDG.E.CONSTANT R18, desc[UR8][R6.64+0x8] ;  /* 0x0000080806121981 */ /* 0x000f68000c1e9900 */
[----:B------:R-:W5:Y:S01]  /*0640*/  @P1 LDG.E.CONSTANT R23, desc[UR8][R6.64+0xc] ;  /* 0x00000c0806171981 */ /* 0x000f62000c1e9900 */
[----:B--2---:R-:W-:-:S04]  /*0650*/  @P0 FFMA R26, R26, R26, R13 ;  /* 0x0000001a1a1a0223 */ /* 0x004fc8000000000d */
[----:B---3--:R-:W-:-:S04]  /*0660*/  @P0 FFMA R25, R25, R25, R26 ;  /* 0x0000001919190223 */ /* 0x008fc8000000001a */
[----:B----4-:R-:W-:-:S04]  /*0670*/  @P0 FFMA R24, R24, R24, R25 ;  /* 0x0000001818180223 */ /* 0x010fc80000000019 */
[----:B-----5:R-:W-:-:S04]  /*0680*/  @P0 FFMA R17, R17, R17, R24 ;  /* 0x0000001111110223 */ /* 0x020fc80000000018 */
[----:B------:R-:W-:-:S04]  /*0690*/  @P0 FFMA R16, R16, R16, R17 ;  /* 0x0000001010100223 */ /* 0x000fc80000000011 */
[----:B------:R-:W-:-:S04]  /*06a0*/  @P0 FFMA R15, R15, R15, R16 ;  /* 0x0000000f0f0f0223 */ /* 0x000fc80000000010 */
[----:B------:R-:W-:-:S04]  /*06b0*/  @P0 FFMA R15, R14, R14, R15 ;  /* 0x0000000e0e0f0223 */ /* 0x000fc8000000000f */
[----:B------:R-:W-:-:S04]  /*06c0*/  @P0 FFMA R13, R22, R22, R15 ;  /* 0x00000016160d0223 */ /* 0x000fc8000000000f */
[----:B------:R-:W-:-:S04]  /*06d0*/  @P1 FFMA R20, R20, R20, R13 ;  /* 0x0000001414141223 */ /* 0x000fc8000000000d */
[----:B------:R-:W-:-:S04]  /*06e0*/  @P1 FFMA R19, R19, R19, R20 ;  /* 0x0000001313131223 */ /* 0x000fc80000000014 */
[----:B------:R-:W-:-:S04]  /*06f0*/  @P1 FFMA R18, R18, R18, R19 ;  /* 0x0000001212121223 */ /* 0x000fc80000000013 */
[----:B------:R-:W-:-:S07]  /*0700*/  @P1 FFMA R13, R23, R23, R18 ;  /* 0x00000017170d1223 */ /* 0x000fce0000000012 */
.L_x_2:
[----:B------:R-:W-:Y:S05]  /*0710*/  BSYNC.RECONVERGENT B1 ;  /* 0x0000000000017941 */ /* 0x000fea0003800200 */
.L_x_1:
[----:B------:R-:W-:Y:S01]  /*0720*/  VIADD R11, R11, UR4 ;  /* 0x000000040b0b7c36 */ /* 0x000fe20008000000 */
[----:B------:R-:W-:Y:S02]  /*0730*/  IADD3 R10, PT, PT, R10, 0x1, RZ ;  /* 0x000000010a0a7810 */ /* 0x000fe40007ffe0ff */
[----:B------:R-:W-:Y:S02]  /*0740*/  IADD3 R0, PT, PT, R0, 0x1, RZ ;  /* 0x0000000100007810 */ /* 0x000fe40007ffe0ff */
[----:B------:R-:W-:-:S13]  /*0750*/  ISETP.GE.U32.AND P0, PT, R11, 0x1c00, PT ;  /* 0x00001c000b00780c */ /* 0x000fda0003f06070 */
[----:B------:R-:W-:Y:S05]  /*0760*/  @!P0 BRA `(.L_x_6) ;  /* 0xfffffff800708947 */ /* 0x000fea000383ffff */
[----:B------:R-:W-:Y:S05]  /*0770*/  BSYNC.RECONVERGENT B0 ;  /* 0x0000000000007941 */ /* 0x000fea0003800200 */
.L_x_0:
[----:B------:R-:W0:Y:S01]  /*0780*/  SHFL.BFLY PT, R0, R13, 0x10, 0x1f ;  /* 0x0e001f000d007f89 */ /* 0x000e2200000e0000 */
[----:B------:R-:W1:Y:S01]  /*0790*/  S2UR UR6, SR_CgaCtaId ;  /* 0x00000000000679c3 */ /* 0x000e620000008800 */
[C---:B------:R-:W-:Y:S01]  /*07a0*/  LOP3.LUT P0, RZ, R21.reuse, 0x1f, RZ, 0xc0, !PT ;  /* 0x0000001f15ff7812 */ /* 0x040fe2000780c0ff */
[----:B------:R-:W-:Y:S01]  /*07b0*/  UMOV UR5, 0x400 ;  /* 0x0000040000057882 */ /* 0x000fe20000000000 */
[----:B------:R-:W-:Y:S01]  /*07c0*/  ISETP.NE.AND P1, PT, R21, RZ, PT ;  /* 0x000000ff1500720c */ /* 0x000fe20003f25270 */
[----:B0-----:R-:W-:Y:S01]  /*07d0*/  FADD R0, R13, R0 ;  /* 0x000000000d007221 */ /* 0x001fe20000000000 */
[----:B-1----:R-:W-:-:S04]  /*07e0*/  ULEA UR5, UR6, UR5, 0x18 ;  /* 0x0000000506057291 */ /* 0x002fc8000f8ec0ff */
[----:B------:R-:W0:Y:S02]  /*07f0*/  SHFL.BFLY PT, R5, R0, 0x8, 0x1f ;  /* 0x0d001f0000057f89 */ /* 0x000e2400000e0000 */
[----:B0-----:R-:W-:-:S03]  /*0800*/  FADD R5, R0, R5 ;  /* 0x0000000500057221 */ /* 0x001fc60000000000 */
[----:B------:R-:W-:Y:S02]  /*0810*/  @!P0 LEA.HI R0, R21, UR5, RZ, 0x1d ;  /* 0x0000000515008c11 */ /* 0x000fe4000f8fe8ff */
[----:B------:R-:W0:Y:S02]  /*0820*/  SHFL.BFLY PT, R4, R5, 0x4, 0x1f ;  /* 0x0c801f0005047f89 */ /* 0x000e2400000e0000 */
[----:B0-----:R-:W-:Y:S01]  /*0830*/  FADD R4, R5, R4 ;  /* 0x0000000405047221 */ /* 0x001fe20000000000 */
[----:B------:R-:W-:-:S04]  /*0840*/  LEA R5, R21, UR5, 0x2 ;  /* 0x0000000515057c11 */ /* 0x000fc8000f8e10ff */
[----:B------:R-:W0:Y:S02]  /*0850*/  SHFL.BFLY PT, R7, R4, 0x2, 0x1f ;  /* 0x0c401f0004077f89 */ /* 0x000e2400000e0000 */
[----:B0-----:R-:W-:-:S05]  /*0860*/  FADD R7, R4, R7 ;  /* 0x0000000704077221 */ /* 0x001fca0000000000 */
[----:B------:R-:W0:Y:S02]  /*0870*/  SHFL.BFLY PT, R6, R7, 0x1, 0x1f ;  /* 0x0c201f0007067f89 */ /* 0x000e2400000e0000 */
[----:B0-----:R-:W-:-:S05]  /*0880*/  FADD R11, R7, R6 ;  /* 0x00000006070b7221 */ /* 0x001fca0000000000 */
[----:B------:R-:W-:Y:S01]  /*0890*/  @!P0 STS [R0], R11 ;  /* 0x0000000b00008388 */ /* 0x000fe20000000800 */
[----:B------:R-:W-:Y:S08]  /*08a0*/  BAR.SYNC.DEFER_BLOCKING 0x0 ;  /* 0x0000000000007b1d */ /* 0x000ff00000010000 */
[----:B------:R-:W-:Y:S01]  /*08b0*/  BAR.SYNC.DEFER_BLOCKING 0x0 ;  /* 0x0000000000007b1d */ /* 0x000fe20000010000 */
[----:B------:R-:W-:-:S05]  /*08c0*/  ISETP.GT.U32.AND P0, PT, R21, 0x1, PT ;  /* 0x000000011500780c */ /* 0x000fca0003f04070 */
[----:B------:R-:W-:Y:S04]  /*08d0*/  @!P1 LDS R4, [UR5+0x4] ;  /* 0x00000405ff049984 */ /* 0x000fe80008000800 */
[----:B------:R-:W0:Y:S02]  /*08e0*/  @!P1 LDS R7, [R5] ;  /* 0x0000000005079984 */ /* 0x000e240000000800 */
[----:B0-----:R-:W-:-:S05]  /*08f0*/  @!P1 FADD R4, R4, R7 ;  /* 0x0000000704049221 */ /* 0x001fca0000000000 */
[----:B------:R-:W-:Y:S01]  /*0900*/  @!P1 STS [R5], R4 ;  /* 0x0000000405009388 */ /* 0x000fe20000000800 */
        /* <DEDUP_REMOVED lines=23> */
[----:B------:R0:W-:Y:S01]  /*0a80*/  @!P1 STS [R5], R6 ;  /* 0x0000000605009388 */ /* 0x0001e20000000800 */
[----:B------:R-:W-:Y:S01]  /*0a90*/  BAR.SYNC.DEFER_BLOCKING 0x0 ;  /* 0x0000000000007b1d */ /* 0x000fe20000010000 */
[----:B------:R-:W-:Y:S02]  /*0aa0*/  ISETP.GT.U32.AND P1, PT, R21, 0x6, PT ;  /* 0x000000061500780c */ /* 0x000fe40003f24070 */
[----:B0-----:R-:W-:-:S03]  /*0ab0*/  MOV R6, 0x45e00000 ;  /* 0x45e0000000067802 */ /* 0x001fc60000000f00 */
[----:B------:R-:W-:Y:S04]  /*0ac0*/  @!P0 LDS R0, [UR5+0x18] ;  /* 0x00001805ff008984 */ /* 0x000fe80008000800 */
[----:B------:R-:W0:Y:S02]  /*0ad0*/  @!P0 LDS R7, [R5] ;  /* 0x0000000005078984 */ /* 0x000e240000000800 */
[----:B0-----:R-:W-:-:S05]  /*0ae0*/  @!P0 FADD R4, R0, R7 ;  /* 0x0000000700048221 */ /* 0x001fca0000000000 */
[----:B------:R-:W-:Y:S01]  /*0af0*/  @!P0 STS [R5], R4 ;  /* 0x0000000405008388 */ /* 0x000fe20000000800 */
[----:B------:R-:W-:Y:S06]  /*0b00*/  BAR.SYNC.DEFER_BLOCKING 0x0 ;  /* 0x0000000000007b1d */ /* 0x000fec0000010000 */
[----:B------:R-:W-:Y:S04]  /*0b10*/  @!P1 LDS R0, [UR5+0x1c] ;  /* 0x00001c05ff009984 */ /* 0x000fe80008000800 */
[----:B------:R-:W0:Y:S02]  /*0b20*/  @!P1 LDS R7, [R5] ;  /* 0x0000000005079984 */ /* 0x000e240000000800 */
[----:B0-----:R-:W-:Y:S01]  /*0b30*/  @!P1 FADD R10, R0, R7 ;  /* 0x00000007000a9221 */ /* 0x001fe20000000000 */
[----:B------:R-:W-:-:S04]  /*0b40*/  IMAD.MOV.U32 R7, RZ, RZ, 0x39124925 ;  /* 0x39124925ff077424 */ /* 0x000fc800078e00ff */
[----:B------:R-:W-:Y:S01]  /*0b50*/  @!P1 STS [R5], R10 ;  /* 0x0000000a05009388 */ /* 0x000fe20000000800 */
[----:B------:R-:W-:Y:S01]  /*0b60*/  FFMA R6, R7, -R6, 1 ;  /* 0x3f80000007067423 */ /* 0x000fe20000000806 */
[----:B------:R-:W-:Y:S03]  /*0b70*/  BAR.SYNC.DEFER_BLOCKING 0x0 ;  /* 0x0000000000007b1d */ /* 0x000fe60000010000 */
[----:B------:R-:W-:-:S03]  /*0b80*/  FFMA R7, R6, R7, 0.0001395089348079636693 ;  /* 0x3912492506077423 */ /* 0x000fc60000000007 */
[----:B------:R-:W0:Y:S02]  /*0b90*/  LDS R0, [UR5] ;  /* 0x00000005ff007984 */ /* 0x000e240008000800 */
[----:B0-----:R-:W0:Y:S01]  /*0ba0*/  FCHK P0, R0, 7168 ;  /* 0x45e0000000007902 */ /* 0x001e220000000000 */
[----:B------:R-:W-:-:S04]  /*0bb0*/  FFMA R4, R0, R7, RZ ;  /* 0x0000000700047223 */ /* 0x000fc800000000ff */
[----:B------:R-:W-:-:S04]  /*0bc0*/  FFMA R6, R4, -7168, R0 ;  /* 0xc5e0000004067823 */ /* 0x000fc80000000000 */
[----:B------:R-:W-:Y:S01]  /*0bd0*/  FFMA R4, R7, R6, R4 ;  /* 0x0000000607047223 */ /* 0x000fe20000000004 */
[----:B0-----:R-:W-:Y:S06]  /*0be0*/  @!P0 BRA `(.L_x_7) ;  /* 0x00000000000c8947 */ /* 0x001fec0003800000 */
[----:B------:R-:W-:-:S07]  /*0bf0*/  MOV R4, 0xc10 ;  /* 0x00000c1000047802 */ /* 0x000fce0000000f00 */
[----:B------:R-:W-:Y:S05]  /*0c00*/  CALL.REL.NOINC `($__internal_0_$__cuda_sm3x_div_rn_noftz_f32_slowpath) ;  /* 0x0000000400007944 */ /* 0x000fea0003c00000 */
[----:B------:R-:W-:-:S07]  /*0c10*/  MOV R4, R0 ;  /* 0x0000000000047202 */ /* 0x000fce0000000f00 */
.L_x_7:
[----:B------:R-:W-:-:S05]  /*0c20*/  FADD R4, R4, 9.9999999747524270788e-07 ;  /* 0x358637bd04047421 */ /* 0x000fca0000000000 */
[----:B------:R-:W-:-:S13]  /*0c30*/  FSETP.GEU.AND P0, PT, |R4|, 1.175494350822287508e-38, PT ;  /* 0x008000000400780b */ /* 0x000fda0003f0e200 */
[----:B------:R-:W-:-:S04]  /*0c40*/  @!P0 FMUL R4, R4, 16777216 ;  /* 0x4b80000004048820 */ /* 0x000fc80000400000 */
[----:B------:R-:W0:Y:S02]  /*0c50*/  MUFU.RSQ R0, R4 ;  /* 0x0000000400007308 */ /* 0x000e240000001400 */
[----:B0-----:R-:W-:-:S07]  /*0c60*/  @!P0 FMUL R0, R0, 4096 ;  /* 0x4580000000008820 */ /* 0x001fce0000400000 */
.L_x_12:
[----:B------:R-:W-:Y:S01]  /*0c70*/  ISETP.GE.U32.AND P0, PT, R9, 0x1bfd, PT ;  /* 0x00001bfd0900780c */ /* 0x000fe20003f06070 */
[----:B------:R-:W-:-:S12]  /*0c80*/  BSSY.RECONVERGENT B0, `(.L_x_8) ;  /* 0x0000034000007945 */ /* 0x000fd80003800200 */
[----:B01----:R-:W-:Y:S05]  /*0c90*/  @P0 BRA `(.L_x_9) ;  /* 0x0000000000480947 */ /* 0x003fea0003800000 */
[----:B------:R-:W0:Y:S01]  /*0ca0*/  LDC.64 R16, c[0x0][0x388] ;  /* 0x0000e200ff107b82 */ /* 0x000e220000000a00 */
[----:B------:R-:W-:-:S06]  /*0cb0*/  IMAD.WIDE.U32 R12, R9, 0x4, R2 ;  /* 0x00000004090c7825 */ /* 0x000fcc00078e0002 */
[----:B------:R-:W2:Y:S01]  /*0cc0*/  LDG.E.128.CONSTANT R12, desc[UR8][R12.64] ;  /* 0x000000080c0c7981 */ /* 0x000ea2000c1e9d00 */
[----:B------:R-:W1:Y:S01]  /*0cd0*/  LDC.64 R10, c[0x0][0x390] ;  /* 0x0000e400ff0a7b82 */ /* 0x000e620000000a00 */
[----:B0-----:R-:W-:-:S05]  /*0ce0*/  IMAD.WIDE.U32 R16, R9, 0x4, R16 ;  /* 0x0000000409107825 */ /* 0x001fca00078e0010 */
[----:B------:R-:W3:Y:S01]  /*0cf0*/  LDG.E.128.CONSTANT R4, desc[UR8][R16.64] ;  /* 0x0000000810047981 */ /* 0x000ee2000c1e9d00 */
[C---:B--2---:R-:W-:Y:S01]  /*0d00*/  FMUL R21, R0.reuse, R14 ;  /* 0x0000000e00157220 */ /* 0x044fe20000400000 */
[C---:B------:R-:W-:Y:S01]  /*0d10*/  FMUL R14, R0.reuse, R15 ;  /* 0x0000000f000e7220 */ /* 0x040fe20000400000 */
[C---:B------:R-:W-:Y:S01]  /*0d20*/  FMUL R19, R0.reuse, R12 ;  /* 0x0000000c00137220 */ /* 0x040fe20000400000 */
[----:B------:R-:W-:Y:S01]  /*0d30*/  FMUL R18, R0, R13 ;  /* 0x0000000d00127220 */ /* 0x000fe20000400000 */
[----:B------:R-:W-:-:S04]  /*0d40*/  IMAD.IADD R15, R8, 0x1, R9 ;  /* 0x00000001080f7824 */ /* 0x000fc800078e0209 */
[----:B-1----:R-:W-:-:S04]  /*0d50*/  IMAD.WIDE.U32 R10, R15, 0x4, R10 ;  /* 0x000000040f0a7825 */ /* 0x002fc800078e000a */
[----:B---3--:R-:W-:Y:S01]  /*0d60*/  FMUL R4, R4, R19 ;  /* 0x0000001304047220 */ /* 0x008fe20000400000 */
[----:B------:R-:W-:Y:S01]  /*0d70*/  FMUL R5, R5, R18 ;  /* 0x0000001205057220 */ /* 0x000fe20000400000 */
[----:B------:R-:W-:Y:S01]  /*0d80*/  FMUL R6, R6, R21 ;  /* 0x0000001506067220 */ /* 0x000fe20000400000 */
[----:B------:R-:W-:-:S05]  /*0d90*/  FMUL R7, R7, R14 ;  /* 0x0000000e07077220 */ /* 0x000fca0000400000 */
[----:B------:R1:W-:Y:S01]  /*0da0*/  STG.E.128 desc[UR8][R10.64], R4 ;  /* 0x000000040a007986 */ /* 0x0003e2000c101d08 */
[----:B------:R-:W-:Y:S05]  /*0db0*/  BRA `(.L_x_10) ;  /* 0x0000000000807947 */ /* 0x000fea0003800000 */
.L_x_9:
[----:B------:R-:W0:Y:S01]  /*0dc0*/  LDC.64 R4, c[0x0][0x388] ;  /* 0x0000e200ff047b82 */ /* 0x000e220000000a00 */
[----:B------:R-:W-:Y:S01]  /*0dd0*/  IADD3 R13, PT, PT, R8, R9, RZ ;  /* 0x00000009080d7210 */ /* 0x000fe20007ffe0ff */
[----:B------:R-:W-:-:S04]  /*0de0*/  IMAD.WIDE.U32 R6, R9, 0x4, R2 ;  /* 0x0000000409067825 */ /* 0x000fc800078e0002 */
[----:B------:R-:W-:Y:S02]  /*0df0*/  IMAD.MOV.U32 R14, RZ, RZ, R7 ;  /* 0x000000ffff0e7224 */ /* 0x000fe400078e0007 */
[----:B------:R-:W1:Y:S01]  /*0e00*/  LDC.64 R10, c[0x0][0x390] ;  /* 0x0000e400ff0a7b82 */ /* 0x000e620000000a00 */
[----:B0-----:R-:W-:-:S03]  /*0e10*/  IMAD.WIDE.U32 R4, R9, 0x4, R4 ;  /* 0x0000000409047825 */ /* 0x001fc600078e0004 */
[----:B------:R-:W-:Y:S02]  /*0e20*/  MOV R15, R4 ;  /* 0x00000004000f7202 */ /* 0x000fe40000000f00 */
[----:B------:R-:W-:Y:S01]  /*0e30*/  MOV R16, R5 ;  /* 0x0000000500107202 */ /* 0x000fe20000000f00 */
[----:B-1----:R-:W-:Y:S01]  /*0e40*/  IMAD.WIDE.U32 R10, R13, 0x4, R10 ;  /* 0x000000040d0a7825 */ /* 0x002fe200078e000a */
[----:B------:R-:W-:Y:S02]  /*0e50*/  MOV R13, R6 ;  /* 0x00000006000d7202 */ /* 0x000fe40000000f00 */
[----:B------:R-:W-:Y:S01]  /*0e60*/  MOV R6, R9 ;  /* 0x0000000900067202 */ /* 0x000fe20000000f00 */
[----:B------:R-:W-:-:S07]  /*0e70*/  IMAD.MOV.U32 R12, RZ, RZ, R10 ;  /* 0x000000ffff0c7224 */ /* 0x000fce00078e000a */
.L_x_11:
[----:B0-----:R-:W-:Y:S01]  /*0e80*/  MOV R4, R13 ;  /* 0x0000000d00047202 */ /* 0x001fe20000000f00 */
[----:B------:R-:W-:-:S05]  /*0e90*/  IMAD.MOV.U32 R5, RZ, RZ, R14 ;  /* 0x000000ffff057224 */ /* 0x000fca00078e000e */
[----:B------:R0:W2:Y:S02]  /*0ea0*/  LDG.E.CONSTANT R7, desc[UR8][R4.64] ;  /* 0x0000000804077981 */ /* 0x0000a4000c1e9900 */
[----:B0-----:R-:W-:Y:S02]  /*0eb0*/  MOV R4, R15 ;  /* 0x0000000f00047202 */ /* 0x001fe40000000f00 */
[----:B------:R-:W-:-:S05]  /*0ec0*/  MOV R5, R16 ;  /* 0x0000001000057202 */ /* 0x000fca0000000f00 */
[----:B------:R0:W3:Y:S01]  /*0ed0*/  LDG.E.CONSTANT R10, desc[UR8][R4.64] ;  /* 0x00000008040a7981 */ /* 0x0000e2000c1e9900 */
[C---:B------:R-:W-:Y:S02]  /*0ee0*/  ISETP.GE.U32.AND P0, PT, R6.reuse, 0x1bff, PT ;  /* 0x00001bff0600780c */ /* 0x040fe40003f06070 */
[----:B------:R-:W-:Y:S02]  /*0ef0*/  IADD3 R15, P1, PT, R15, 0x4, RZ ;  /* 0x000000040f0f7810 */ /* 0x000fe40007f3e0ff */
[----:B------:R-:W-:Y:S02]  /*0f00*/  IADD3 R13, P2, PT, R13, 0x4, RZ ;  /* 0x000000040d0d7810 */ /* 0x000fe40007f5e0ff */
[----:B------:R-:W-:Y:S02]  /*0f10*/  IADD3 R6, PT, PT, R6, 0x1, RZ ;  /* 0x0000000106067810 */ /* 0x000fe40007ffe0ff */
[----:B------:R-:W-:Y:S01]  /*0f20*/  IADD3.X R16, PT, PT, RZ, R16, RZ, P1, !PT ;  /* 0x00000010ff107210 */ /* 0x000fe20000ffe4ff */
[----:B0-----:R-:W-:Y:S01]  /*0f30*/  IMAD.MOV.U32 R5, RZ, RZ, R11 ;  /* 0x000000ffff057224 */ /* 0x001fe200078e000b */
[----:B------:R-:W-:-:S02]  /*0f40*/  MOV R4, R12 ;  /* 0x0000000c00047202 */ /* 0x000fc40000000f00 */
[----:B------:R-:W-:Y:S02]  /*0f50*/  IADD3 R12, P3, PT, R12, 0x4, RZ ;  /* 0x000000040c0c7810 */ /* 0x000fe40007f7e0ff */
[----:B------:R-:W-:-:S03]  /*0f60*/  IADD3.X R14, PT, PT, RZ, R14, RZ, P2, !PT ;  /* 0x0000000eff0e7210 */ /* 0x000fc600017fe4ff */
[----:B------:R-:W-:Y:S02]  /*0f70*/  IMAD.X R11, RZ, RZ, R11, P3 ;  /* 0x000000ffff0b7224 */ /* 0x000fe400018e060b */
[----:B--2---:R-:W-:-:S04]  /*0f80*/  FMUL R7, R0, R7 ;  /* 0x0000000700077220 */ /* 0x004fc80000400000 */
[----:B---3--:R-:W-:-:S05]  /*0f90*/  FMUL R7, R7, R10 ;  /* 0x0000000a07077220 */ /* 0x008fca0000400000 */
[----:B------:R0:W-:Y:S01]  /*0fa0*/  STG.E desc[UR8][R4.64], R7 ;  /* 0x0000000704007986 */ /* 0x0001e2000c101908 */
[----:B------:R-:W-:Y:S05]  /*0fb0*/  @!P0 BRA `(.L_x_11) ;  /* 0xfffffffc00b08947 */ /* 0x000fea000383ffff */
.L_x_10:
[----:B------:R-:W-:Y:S05]  /*0fc0*/  BSYNC.RECONVERGENT B0 ;  /* 0x0000000000007941 */ /* 0x000fea0003800200 */
.L_x_8:
[----:B------:R-:W-:-:S04]  /*0fd0*/  IADD3 R9, PT, PT, R9, UR4, RZ ;  /* 0x0000000409097c10 */ /* 0x000fc8000fffe0ff */
[----:B------:R-:W-:-:S13]  /*0fe0*/  ISETP.GE.U32.AND P0, PT, R9, 0x1c00, PT ;  /* 0x00001c000900780c */ /* 0x000fda0003f06070 */
[----:B------:R-:W-:Y:S05]  /*0ff0*/  @!P0 BRA `(.L_x_12) ;  /* 0xfffffffc001c8947 */ /* 0x000fea000383ffff */
[----:B------:R-:W-:Y:S05]  /*1000*/  EXIT ;  /* 0x000000000000794d */ /* 0x000fea0003800000 */
        .weak           $__internal_0_$__cuda_sm3x_div_rn_noftz_f32_slowpath
        .type           $__internal_0_$__cuda_sm3x_div_rn_noftz_f32_slowpath,@function
        .size           $__internal_0_$__cuda_sm3x_div_rn_noftz_f32_slowpath,(.L_x_22 - $__internal_0_$__cuda_sm3x_div_rn_noftz_f32_slowpath)
$__internal_0_$__cuda_sm3x_div_rn_noftz_f32_slowpath:
[----:B------:R-:W-:Y:S02]  /*1010*/  SHF.R.U32.HI R5, RZ, 0x17, R0 ;  /* 0x00000017ff057819 */ /* 0x000fe40000011600 */
[----:B------:R-:W-:Y:S02]  /*1020*/  MOV R6, R0 ;  /* 0x0000000000067202 */ /* 0x000fe40000000f00 */
[----:B------:R-:W-:-:S04]  /*1030*/  LOP3.LUT R5, R5, 0xff, RZ, 0xc0, !PT ;  /* 0x000000ff05057812 */ /* 0x000fc800078ec0ff */
[----:B------:R-:W-:-:S04]  /*1040*/  IADD3 R10, PT, PT, R5, -0x1, RZ ;  /* 0xffffffff050a7810 */ /* 0x000fc80007ffe0ff */
[----:B------:R-:W-:-:S13]  /*1050*/  ISETP.GT.U32.OR P0, PT, R10, 0xfd, !PT ;  /* 0x000000fd0a00780c */ /* 0x000fda0007f04470 */
[----:B------:R-:W-:Y:S01]  /*1060*/  @!P0 IMAD.MOV.U32 R7, RZ, RZ, RZ ;  /* 0x000000ffff078224 */ /* 0x000fe200078e00ff */
[----:B------:R-:W-:Y:S06]  /*1070*/  @!P0 BRA `(.L_x_13) ;  /* 0x00000000003c8947 */ /* 0x000fec0003800000 */
[----:B------:R-:W-:-:S13]  /*1080*/  FSETP.GTU.FTZ.AND P0, PT, |R0|, +INF , PT ;  /* 0x7f8000000000780b */ /* 0x000fda0003f1c200 */
[----:B------:R-:W-:Y:S05]  /*1090*/  @P0 BRA `(.L_x_14) ;  /* 0x0000000400280947 */ /* 0x000fea0003800000 */
[----:B------:R-:W-:-:S05]  /*10a0*/  HFMA2 R7, -RZ, RZ, 5.875, 0 ;  /* 0x45e00000ff077431 */ /* 0x000fca00000001ff */
[----:B------:R-:W-:-:S13]  /*10b0*/  LOP3.LUT P0, RZ, R7, 0x7fffffff, R6, 0xc8, !PT ;  /* 0x7fffffff07ff7812 */ /* 0x000fda000780c806 */
[----:B------:R-:W-:Y:S05]  /*10c0*/  @!P0 BRA `(.L_x_15) ;  /* 0x0000000400148947 */ /* 0x000fea0003800000 */
[----:B------:R-:W-:-:S13]  /*10d0*/  LOP3.LUT P0, RZ, R6, 0x7fffffff, RZ, 0xc0, !PT ;  /* 0x7fffffff06ff7812 */ /* 0x000fda000780c0ff */
[----:B------:R-:W-:Y:S05]  /*10e0*/  @!P0 BRA `(.L_x_16) ;  /* 0x0000000400048947 */ /* 0x000fea0003800000 */
[----:B------:R-:W-:Y:S02]  /*10f0*/  FSETP.NEU.FTZ.AND P0, PT, |R0|, +INF , PT ;  /* 0x7f8000000000780b */ /* 0x000fe40003f1d200 */
[----:B------:R-:W-:-:S04]  /*1100*/  LOP3.LUT P1, RZ, R7, 0x7fffffff, RZ, 0xc0, !PT ;  /* 0x7fffffff07ff7812 */ /* 0x000fc8000782c0ff */
[----:B------:R-:W-:-:S13]  /*1110*/  PLOP3.LUT P0, PT, P0, P1, PT, 0x2f, 0xf2 ;  /* 0x0000000000f2781c */ /* 0x000fda0000702577 */
[----:B------:R-:W-:Y:S05]  /*1120*/  @P0 BRA `(.L_x_17) ;  /* 0x0000000000e80947 */ /* 0x000fea0003800000 */
[----:B------:R-:W-:-:S13]  /*1130*/  ISETP.GE.AND P0, PT, R10, RZ, PT ;  /* 0x000000ff0a00720c */ /* 0x000fda0003f06270 */
[----:B------:R-:W-:Y:S01]  /*1140*/  @P0 MOV R7, RZ ;  /* 0x000000ff00070202 */ /* 0x000fe20000000f00 */
[----:B------:R-:W-:Y:S01]  /*1150*/  @!P0 FFMA R6, R0, 1.84467440737095516160e+19, RZ ;  /* 0x5f80000000068823 */ /* 0x000fe200000000ff */
[----:B------:R-:W-:-:S07]  /*1160*/  @!P0 MOV R7, 0xffffffc0 ;  /* 0xffffffc000078802 */ /* 0x000fce0000000f00 */
.L_x_13:
[----:B------:R-:W-:Y:S01]  /*1170*/  UMOV UR5, 0x45e00000 ;  /* 0x45e0000000057882 */ /* 0x000fe20000000000 */
[----:B------:R-:W-:Y:S01]  /*1180*/  VIADD R5, R5, 0xffffff81 ;  /* 0xffffff8105057836 */ /* 0x000fe20000000000 */
[----:B------:R-:W-:-:S03]  /*1190*/  UIADD3 UR5, UPT, UPT, UR5, -0x6000000, URZ ;  /* 0xfa00000005057890 */ /* 0x000fc6000fffe0ff */
[----:B------:R-:W-:Y:S01]  /*11a0*/  IMAD R0, R5, -0x800000, R6 ;  /* 0xff80000005007824 */ /* 0x000fe200078e0206 */
[----:B------:R-:W-:Y:S02]  /*11b0*/  IADD3 R7, PT, PT, R7, -0xc, R5 ;  /* 0xfffffff407077810 */ /* 0x000fe40007ffe005 */
[----:B------:R-:W-:-:S03]  /*11c0*/  FADD.FTZ R11, -RZ, -UR5 ;  /* 0x80000005ff0b7e21 */ /* 0x000fc60008010100 */
[----:B------:R-:W0:Y:S02]  /*11d0*/  MUFU.RCP R10, UR5 ;  /* 0x00000005000a7d08 */ /* 0x000e240008001000 */
[----:B0-----:R-:W-:-:S04]  /*11e0*/  FFMA R13, R10, R11, 1 ;  /* 0x3f8000000a0d7423 */ /* 0x001fc8000000000b */
[----:B------:R-:W-:-:S04]  /*11f0*/  FFMA R13, R10, R13, R10 ;  /* 0x0000000d0a0d7223 */ /* 0x000fc8000000000a */
[----:B------:R-:W-:-:S04]  /*1200*/  FFMA R6, R0, R13, RZ ;  /* 0x0000000d00067223 */ /* 0x000fc800000000ff */
[----:B------:R-:W-:-:S04]  /*1210*/  FFMA R10, R11, R6, R0 ;  /* 0x000000060b0a7223 */ /* 0x000fc80000000000 */
[----:B------:R-:W-:-:S04]  /*1220*/  FFMA R10, R13, R10, R6 ;  /* 0x0000000a0d0a7223 */ /* 0x000fc80000000006 */
[----:B------:R-:W-:-:S04]  /*1230*/  FFMA R11, R11, R10, R0 ;  /* 0x0000000a0b0b7223 */ /* 0x000fc80000000000 */
[----:B------:R-:W-:-:S05]  /*1240*/  FFMA R0, R13, R11, R10 ;  /* 0x0000000b0d007223 */ /* 0x000fca000000000a */
[----:B------:R-:W-:-:S04]  /*1250*/  SHF.R.U32.HI R6, RZ, 0x17, R0 ;  /* 0x00000017ff067819 */ /* 0x000fc80000011600 */
[----:B------:R-:W-:-:S04]  /*1260*/  LOP3.LUT R6, R6, 0xff, RZ, 0xc0, !PT ;  /* 0x000000ff06067812 */ /* 0x000fc800078ec0ff */
[----:B------:R-:W-:-:S04]  /*1270*/  IADD3 R12, PT, PT, R6, R7, RZ ;  /* 0x00000007060c7210 */ /* 0x000fc80007ffe0ff */
[----:B------:R-:W-:-:S04]  /*1280*/  IADD3 R5, PT, PT, R12, -0x1, RZ ;  /* 0xffffffff0c057810 */ /* 0x000fc80007ffe0ff */
[----:B------:R-:W-:-:S13]  /*1290*/  ISETP.GE.U32.AND P0, PT, R5, 0xfe, PT ;  /* 0x000000fe0500780c */ /* 0x000fda0003f06070 */
[----:B------:R-:W-:Y:S05]  /*12a0*/  @!P0 BRA `(.L_x_18) ;  /* 0x0000000000808947 */ /* 0x000fea0003800000 */
[----:B------:R-:W-:-:S13]  /*12b0*/  ISETP.GT.AND P0, PT, R12, 0xfe, PT ;  /* 0x000000fe0c00780c */ /* 0x000fda0003f04270 */
[----:B------:R-:W-:Y:S05]  /*12c0*/  @P0 BRA `(.L_x_19) ;  /* 0x00000000006c0947 */ /* 0x000fea0003800000 */
[----:B------:R-:W-:-:S13]  /*12d0*/  ISETP.GE.AND P0, PT, R12, 0x1, PT ;  /* 0x000000010c00780c */ /* 0x000fda0003f06270 */
[----:B------:R-:W-:Y:S05]  /*12e0*/  @P0 BRA `(.L_x_20) ;  /* 0x0000000000980947 */ /* 0x000fea0003800000 */
[----:B------:R-:W-:Y:S02]  /*12f0*/  ISETP.GE.AND P0, PT, R12, -0x18, PT ;  /* 0xffffffe80c00780c */ /* 0x000fe40003f06270 */
[----:B------:R-:W-:-:S11]  /*1300*/  LOP3.LUT R0, R0, 0x80000000, RZ, 0xc0, !PT ;  /* 0x8000000000007812 */ /* 0x000fd600078ec0ff */
[----:B------:R-:W-:Y:S05]  /*1310*/  @!P0 BRA `(.L_x_20) ;  /* 0x00000000008c8947 */ /* 0x000fea0003800000 */
[CCC-:B------:R-:W-:Y:S01]  /*1320*/  FFMA.RZ R5, R13.reuse, R11.reuse, R10.reuse ;  /* 0x0000000b0d057223 */ /* 0x1c0fe2000000c00a */
[-CC-:B------:R-:W-:Y:S01]  /*1330*/  FFMA.RM R6, R13, R11.reuse, R10.reuse ;  /* 0x0000000b0d067223 */ /* 0x180fe2000000400a */
[C---:B------:R-:W-:Y:S02]  /*1340*/  ISETP.NE.AND P2, PT, R12.reuse, RZ, PT ;  /* 0x000000ff0c00720c */ /* 0x040fe40003f45270 */
[C---:B------:R-:W-:Y:S02]  /*1350*/  ISETP.NE.AND P1, PT, R12.reuse, RZ, PT ;  /* 0x000000ff0c00720c */ /* 0x040fe40003f25270 */
[----:B------:R-:W-:Y:S01]  /*1360*/  LOP3.LUT R7, R5, 0x7fffff, RZ, 0xc0, !PT ;  /* 0x007fffff05077812 */ /* 0x000fe200078ec0ff */
[----:B------:R-:W-:Y:S01]  /*1370*/  FFMA.RP R5, R13, R11, R10 ;  /* 0x0000000b0d057223 */ /* 0x000fe2000000800a */
[----:B------:R-:W-:Y:S01]  /*1380*/  IADD3 R10, PT, PT, R12, 0x20, RZ ;  /* 0x000000200c0a7810 */ /* 0x000fe20007ffe0ff */
[----:B------:R-:W-:Y:S01]  /*1390*/  IMAD.MOV R11, RZ, RZ, -R12 ;  /* 0x000000ffff0b7224 */ /* 0x000fe200078e0a0c */
[----:B------:R-:W-:-:S02]  /*13a0*/  LOP3.LUT R7, R7, 0x800000, RZ, 0xfc, !PT ;  /* 0x0080000007077812 */ /* 0x000fc400078efcff */
[----:B------:R-:W-:Y:S02]  /*13b0*/  FSETP.NEU.FTZ.AND P0, PT, R5, R6, PT ;  /* 0x000000060500720b */ /* 0x000fe40003f1d000 */
[----:B------:R-:W-:Y:S02]  /*13c0*/  SHF.L.U32 R10, R7, R10, RZ ;  /* 0x0000000a070a7219 */ /* 0x000fe400000006ff */
[----:B------:R-:W-:Y:S02]  /*13d0*/  SEL R6, R11, RZ, P2 ;  /* 0x000000ff0b067207 */ /* 0x000fe40001000000 */
[----:B------:R-:W-:Y:S02]  /*13e0*/  ISETP.NE.AND P1, PT, R10, RZ, P1 ;  /* 0x000000ff0a00720c */ /* 0x000fe40000f25270 */
[----:B------:R-:W-:Y:S02]  /*13f0*/  SHF.R.U32.HI R6, RZ, R6, R7 ;  /* 0x00000006ff067219 */ /* 0x000fe40000011607 */
[----:B------:R-:W-:-:S02]  /*1400*/  PLOP3.LUT P0, PT, P0, P1, PT, 0xf8, 0x8f ;  /* 0x00000000008f781c */ /* 0x000fc40000703f70 */
[----:B------:R-:W-:Y:S02]  /*1410*/  SHF.R.U32.HI R10, RZ, 0x1, R6 ;  /* 0x00000001ff0a7819 */ /* 0x000fe40000011606 */
[----:B------:R-:W-:-:S04]  /*1420*/  SEL R5, RZ, 0x1, !P0 ;  /* 0x00000001ff057807 */ /* 0x000fc80004000000 */
[----:B------:R-:W-:-:S04]  /*1430*/  LOP3.LUT R5, R5, 0x1, R10, 0xf8, !PT ;  /* 0x0000000105057812 */ /* 0x000fc800078ef80a */
[----:B------:R-:W-:-:S04]  /*1440*/  LOP3.LUT R5, R5, R6, RZ, 0xc0, !PT ;  /* 0x0000000605057212 */ /* 0x000fc800078ec0ff */
[----:B------:R-:W-:-:S04]  /*1450*/  IADD3 R5, PT, PT, R10, R5, RZ ;  /* 0x000000050a057210 */ /* 0x000fc80007ffe0ff */
[----:B------:R-:W-:Y:S01]  /*1460*/  LOP3.LUT R0, R5, R0, RZ, 0xfc, !PT ;  /* 0x0000000005007212 */ /* 0x000fe200078efcff */
[----:B------:R-:W-:Y:S06]  /*1470*/  BRA `(.L_x_20) ;  /* 0x0000000000347947 */ /* 0x000fec0003800000 */
.L_x_19:
[----:B------:R-:W-:-:S04]  /*1480*/  LOP3.LUT R0, R0, 0x80000000, RZ, 0xc0, !PT ;  /* 0x8000000000007812 */ /* 0x000fc800078ec0ff */
[----:B------:R-:W-:Y:S01]  /*1490*/  LOP3.LUT R0, R0, 0x7f800000, RZ, 0xfc, !PT ;  /* 0x7f80000000007812 */ /* 0x000fe200078efcff */
[----:B------:R-:W-:Y:S06]  /*14a0*/  BRA `(.L_x_20) ;  /* 0x0000000000287947 */ /* 0x000fec0003800000 */
.L_x_18:
[----:B------:R-:W-:Y:S01]  /*14b0*/  LEA R0, R7, R0, 0x17 ;  /* 0x0000000007007211 */ /* 0x000fe200078eb8ff */
[----:B------:R-:W-:Y:S06]  /*14c0*/  BRA `(.L_x_20) ;  /* 0x0000000000207947 */ /* 0x000fec0003800000 */
.L_x_17:
[----:B------:R-:W-:-:S04]  /*14d0*/  LOP3.LUT R0, R7, 0x80000000, R6, 0x48, !PT ;  /* 0x8000000007007812 */ /* 0x000fc800078e4806 */
[----:B------:R-:W-:Y:S01]  /*14e0*/  LOP3.LUT R0, R0, 0x7f800000, RZ, 0xfc, !PT ;  /* 0x7f80000000007812 */ /* 0x000fe200078efcff */
[----:B------:R-:W-:Y:S06]  /*14f0*/  BRA `(.L_x_20) ;  /* 0x0000000000147947 */ /* 0x000fec0003800000 */
.L_x_16:
[----:B------:R-:W-:Y:S01]  /*1500*/  LOP3.LUT R0, R7, 0x80000000, R6, 0x48, !PT ;  /* 0x8000000007007812 */ /* 0x000fe200078e4806 */
[----:B------:R-:W-:Y:S06]  /*1510*/  BRA `(.L_x_20) ;  /* 0x00000000000c7947 */ /* 0x000fec0003800000 */
.L_x_15:
[----:B------:R-:W0:Y:S01]  /*1520*/  MUFU.RSQ R0, -QNAN ;  /* 0xffc0000000007908 */ /* 0x000e220000001400 */
[----:B------:R-:W-:Y:S05]  /*1530*/  BRA `(.L_x_20) ;  /* 0x0000000000047947 */ /* 0x000fea0003800000 */
.L_x_14:
[----:B------:R-:W-:-:S07]  /*1540*/  FADD.FTZ R0, R0, 7168 ;  /* 0x45e0000000007421 */ /* 0x000fce0000010000 */
.L_x_20:
[----:B------:R-:W-:-:S04]  /*1550*/  HFMA2 R5, -RZ, RZ, 0, 0 ;  /* 0x00000000ff057431 */ /* 0x000fc800000001ff */
[----:B0-----:R-:W-:Y:S05]  /*1560*/  RET.REL.NODEC R4 `(_Z17RMSNormFp32KernelPKfS0_Pf) ;  /* 0xffffffe804a47950 */ /* 0x001fea0003c3ffff */
.L_x_21:
[----:B------:R-:W-:-:S00]  /*1570*/  BRA `(.L_x_21) ;  /* 0xfffffffc00fc7947 */ /* 0x000fc0000383ffff */
[----:B------:R-:W-:-:S00]  /*1580*/  NOP ;  /* 0x0000000000007918 */ /* 0x000fc00000000000 */
[----:B------:R-:W-:-:S00]  /*1590*/  NOP ;  /* 0x0000000000007918 */ /* 0x000fc00000000000 */
[----:B------:R-:W-:-:S00]  /*15a0*/  NOP ;  /* 0x0000000000007918 */ /* 0x000fc00000000000 */
[----:B------:R-:W-:-:S00]  /*15b0*/  NOP ;  /* 0x0000000000007918 */ /* 0x000fc00000000000 */
[----:B------:R-:W-:-:S00]  /*15c0*/  NOP ;  /* 0x0000000000007918 */ /* 0x000fc00000000000 */
[----:B------:R-:W-:-:S00]  /*15d0*/  NOP ;  /* 0x0000000000007918 */ /* 0x000fc00000000000 */
[----:B------:R-:W-:-:S00]  /*15e0*/  NOP ;  /* 0x0000000000007918 */ /* 0x000fc00000000000 */
[----:B------:R-:W-:-:S00]  /*15f0*/  NOP ;  /* 0x0000000000007918 */ /* 0x000fc00000000000 */
.L_x_22:


//--------------------- .nv.shared._Z17RMSNormFp32KernelPKfS0_Pf --------------------------
	.section	.nv.shared._Z17RMSNormFp32KernelPKfS0_Pf,"aw",@nobits
	.sectionflags	@""
	.align	4
.nv.shared._Z17RMSNormFp32KernelPKfS0_Pf:
	.zero		1056


//--------------------- .nv.shared.reserved.0     --------------------------
	.section	.nv.shared.reserved.0,"aw",@nobits
	.weak		__nv_reservedSMEM_offset_0_alias
	.size		__nv_reservedSMEM_offset_0_alias, 0, 64
	.other		__nv_reservedSMEM_offset_0_alias,@"STO_CUDA_RESERVED_SHARED STV_DEFAULT"
__nv_reservedSMEM_offset_0_alias:
	.zero		0
	.zero		64


//--------------------- .nv.global                --------------------------
	.section	.nv.global,"aw",@nobits
.nv.global:
	.type		_ZN34_INTERNAL_1447f6e2_4_k_cu_c9880cbc4cuda3std6ranges3__45__cpo9iter_moveE,@object
	.size		_ZN34_INTERNAL_1447f6e2_4_k_cu_c9880cbc4cuda3std6ranges3__45__cpo9iter_moveE,(_ZN34_INTERNAL_1447f6e2_4_k_cu_c9880cbc4cuda3std3__436_GLOBAL__N__1447f6e2_4_k_cu_c9880cbc6ignoreE - _ZN34_INTERNAL_1447f6e2_4_k_cu_c9880cbc4cuda3std6ranges3__45__cpo9iter_moveE)
_ZN34_INTERNAL_1447f6e2_4_k_cu_c9880cbc4cuda3std6ranges3__45__cpo9iter_moveE:
	.zero		1
	.type		_ZN34_INTERNAL_1447f6e2_4_k_cu_c9880cbc4cuda3std3__436_GLOBAL__N__1447f6e2_4_k_cu_c9880cbc6ignoreE,@object
	.size		_ZN34_INTERNAL_1447f6e2_4_k_cu_c9880cbc4cuda3std3__436_GLOBAL__N__1447f6e2_4_k_cu_c9880cbc6ignoreE,(_ZN34_INTERNAL_1447f6e2_4_k_cu_c9880cbc4cuda3std3__45__cpo4cendE - _ZN34_INTERNAL_1447f6e2_4_k_cu_c9880cbc4cuda3std3__436_GLOBAL__N__1447f6e2_4_k_cu_c9880cbc6ignoreE)
_ZN34_INTERNAL_1447f6e2_4_k_cu_c9880cbc4cuda3std3__436_GLOBAL__N__1447f6e2_4_k_cu_c9880cbc6ignoreE:
	.zero		1
	.type		_ZN34_INTERNAL_1447f6e2_4_k_cu_c9880cbc4cuda3std3__45__cpo4cendE,@object
	.size		_ZN34_INTERNAL_1447f6e2_4_k_cu_c9880cbc4cuda3std3__45__cpo4cendE,(_ZN34_INTERNAL_1447f6e2_4_k_cu_c9880cbc4cuda3std3__45__cpo3endE - _ZN34_INTERNAL_1447f6e2_4_k_cu_c9880cbc4cuda3std3__45__cpo4cendE)
_ZN34_INTERNAL_1447f6e2_4_k_cu_c9880cbc4cuda3std3__45__cpo4cendE:
	.zero		1
	.type		_ZN34_INTERNAL_1447f6e2_4_k_cu_c9880cbc4cuda3std3__45__cpo3endE,@object
	.size		_ZN34_INTERNAL_1447f6e2_4_k_cu_c9880cbc4cuda3std3__45__cpo3endE,(_ZN34_INTERNAL_1447f6e2_4_k_cu_c9880cbc4cuda3std3__48in_placeE - _ZN34_INTERNAL_1447f6e2_4_k_cu_c9880cbc4cuda3std3__45__cpo3endE)
_ZN34_INTERNAL_1447f6e2_4_k_cu_c9880cbc4cuda3std3__45__cpo3endE:
	.zero		1
	.type		_ZN34_INTERNAL_1447f6e2_4_k_cu_c9880cbc4cuda3std3__48in_placeE,@object
	.size		_ZN34_INTERNAL_1447f6e2_4_k_cu_c9880cbc4cuda3std3__48in_placeE,(_ZN34_INTERNAL_1447f6e2_4_k_cu_c9880cbc4cuda3std6ranges3__45__cpo7advanceE - _ZN34_INTERNAL_1447f6e2_4_k_cu_c9880cbc4cuda3std3__48in_placeE)
_ZN34_INTERNAL_1447f6e2_4_k_cu_c9880cbc4cuda3std3__48in_placeE:
	.zero		1
	.type		_ZN34_INTERNAL_1447f6e2_4_k_cu_c9880cbc4cuda3std6ranges3__45__cpo7advanceE,@object
	.size		_ZN34_INTERNAL_1447f6e2_4_k_cu_c9880cbc4cuda3std6ranges3__45__cpo7advanceE,(_ZN34_INTERNAL_1447f6e2_4_k_cu_c9880cbc4cuda3std3__45__cpo5beginE - _ZN34_INTERNAL_1447f6e2_4_k_cu_c9880cbc4cuda3std6ranges3__45__cpo7advanceE)
_ZN34_INTERNAL_1447f6e2_4_k_cu_c9880cbc4cuda3std6ranges3__45__cpo7advanceE:
	.zero		1
	.type		_ZN34_INTERNAL_1447f6e2_4_k_cu_c9880cbc4cuda3std3__45__cpo5beginE,@object
	.size		_ZN34_INTERNAL_1447f6e2_4_k_cu_c9880cbc4cuda3std3__45__cpo5beginE,(_ZN34_INTERNAL_1447f6e2_4_k_cu_c9880cbc4cuda3std3__419piecewise_constructE - _ZN34_INTERNAL_1447f6e2_4_k_cu_c9880cbc4cuda3std3__45__cpo5beginE)
_ZN34_INTERNAL_1447f6e2_4_k_cu_c9880cbc4cuda3std3__45__cpo5beginE:
	.zero		1
	.type		_ZN34_INTERNAL_1447f6e2_4_k_cu_c9880cbc4cuda3std3__419piecewise_constructE,@object
	.size		_ZN34_INTERNAL_1447f6e2_4_k_cu_c9880cbc4cuda3std3__419piecewise_constructE,(_ZN34_INTERNAL_1447f6e2_4_k_cu_c9880cbc4cuda3std3__45__cpo6cbeginE - _ZN34_INTERNAL_1447f6e2_4_k_cu_c9880cbc4cuda3std3__419piecewise_constructE)
_ZN34_INTERNAL_1447f6e2_4_k_cu_c9880cbc4cuda3std3__419piecewise_constructE:
	.zero		1
	.type		_ZN34_INTERNAL_1447f6e2_4_k_cu_c9880cbc4cuda3std3__45__cpo6cbeginE,@object
	.size		_ZN34_INTERNAL_1447f6e2_4_k_cu_c9880cbc4cuda3std3__45__cpo6cbeginE,(_ZN34_INTERNAL_1447f6e2_4_k_cu_c9880cbc4cuda3std6ranges3__45__cpo4swapE - _ZN34_INTERNAL_1447f6e2_4_k_cu_c9880cbc4cuda3std3__45__cpo6cbeginE)
_ZN34_INTERNAL_1447f6e2_4_k_cu_c9880cbc4cuda3std3__45__cpo6cbeginE:
	.zero		1
	.type		_ZN34_INTERNAL_1447f6e2_4_k_cu_c9880cbc4cuda3std6ranges3__45__cpo4swapE,@object
	.size		_ZN34_INTERNAL_1447f6e2_4_k_cu_c9880cbc4cuda3std6ranges3__45__cpo4swapE,(.L_7 - _ZN34_INTERNAL_1447f6e2_4_k_cu_c9880cbc4cuda3std6ranges3__45__cpo4swapE)
_ZN34_INTERNAL_1447f6e2_4_k_cu_c9880cbc4cuda3std6ranges3__45__cpo4swapE:
	.zero		1
.L_7:


//--------------------- .nv.constant0._Z17RMSNormFp32KernelPKfS0_Pf --------------------------
	.section	.nv.constant0._Z17RMSNormFp32KernelPKfS0_Pf,"a",@progbits
	.sectionflags	@""
	.align	4
.nv.constant0._Z17RMSNormFp32KernelPKfS0_Pf:
	.zero		920


//--------------------- SYMBOLS --------------------------

	.type		.nv.reservedSmem.offset0,@object
	.size		.nv.reservedSmem.offset0,0x4
	.type		.nv.reservedSmem.cap,@object
	.size		.nv.reservedSmem.cap,0x4
